	.target	sm_90a

	.elftype	@"ET_EXEC"


//--------------------- .note.nv.tkinfo           --------------------------
	.section	.note.nv.tkinfo,"",@"SHT_NOTE"
	.sectionflags	@"SHF_NOTE_NV_TKINFO"
	.tkinfo
        /*0018*/ 	.word	0x00000002
        /*0030*/ 	.string	""
        /*0030*/ 	.string	"ptxas"
        /*0030*/ 	.string	"Cuda compilation tools, release 13.0, V13.0.88"
        /*0030*/ 	.string	"Build cuda_13.0.r13.0/compiler.36424714_0"
        /*0030*/ 	.string	"-arch sm_90a -m 64 "



//--------------------- .note.nv.cuinfo           --------------------------
	.section	.note.nv.cuinfo,"",@"SHT_NOTE"
	.sectionflags	@"SHF_NOTE_NV_CUINFO"
        /*0018*/ 	.short	0x0002
        /*001a*/ 	.short	0x005a
        /*001c*/ 	.short	0x0082
	.zero		2


//--------------------- .nv.info                  --------------------------
	.section	.nv.info,"",@"SHT_CUDA_INFO"
	.align	4


	//----- nvinfo : EIATTR_REGCOUNT
	.align		4
        /*0000*/ 	.byte	0x04, 0x2f
        /*0002*/ 	.short	(.L_12 - .L_11)
	.align		4
.L_11:
        /*0004*/ 	.word	index@(_ZN7cutlass13device_kernelINS_4gemm6kernel13GemmUniversalIN4cute5tupleIJiiiiEEENS1_10collective13CollectiveMmaINS1_37MainloopSm90TmaGmmaWarpSpecializedFP8ILi4ENS5_IJNS4_1CILi1EEENSA_ILi2EEESB_EEENS1_32KernelTmaWarpSpecializedPingpongEEENS5_IJNSA_ILi64EEESG_SG_EEENS_12float_e5m2_tENS5_IJlSB_lEEESI_SJ_NS4_8TiledMMAINS4_8MMA_AtomIJNS4_4SM904GMMA30MMA_64x64x32_F32E5M2E5M2_SS_TNILNSN_7ScaleInE1ELSP_1EEEEEENS4_6LayoutINS5_IJSB_SB_SB_EEENS5_IJNSA_ILi0EEESU_SU_EEEEENS5_IJNS4_10UnderscoreESX_SX_EEEEENS4_23SM90_TMA_LOAD_MULTICASTENS4_14ComposedLayoutINS4_7SwizzleILi2ELi4ELi3EEENS4_18smem_ptr_flag_bitsILi8EEENSS_INS5_IJNSA_ILi8EEESG_EEENS5_IJSG_SB_EEEEEEEvNS4_8identityENS4_13SM90_TMA_LOADES1A_vS1B_EENS_8epilogue10collective6detail29Sm90TmaWarpSpecializedAdapterINS1F_15DefaultEpilogueISI_SJ_SJ_NS1E_6thread17LinearCombinationISI_Li1EffLNS1J_9ScaleType4KindE0ELNS_15FloatRoundStyleE2ESI_EENS1_15EpilogueDefaultEEEEEvvEEEEvNT_6ParamsE)
        /*0008*/ 	.word	0x000000a8


	//----- nvinfo : EIATTR_FRAME_SIZE
	.align		4
.L_12:
        /*000c*/ 	.byte	0x04, 0x11
        /*000e*/ 	.short	(.L_14 - .L_13)
	.align		4
.L_13:
        /*0010*/ 	.word	index@(_ZN7cutlass13device_kernelINS_4gemm6kernel13GemmUniversalIN4cute5tupleIJiiiiEEENS1_10collective13CollectiveMmaINS1_37MainloopSm90TmaGmmaWarpSpecializedFP8ILi4ENS5_IJNS4_1CILi1EEENSA_ILi2EEESB_EEENS1_32KernelTmaWarpSpecializedPingpongEEENS5_IJNSA_ILi64EEESG_SG_EEENS_12float_e5m2_tENS5_IJlSB_lEEESI_SJ_NS4_8TiledMMAINS4_8MMA_AtomIJNS4_4SM904GMMA30MMA_64x64x32_F32E5M2E5M2_SS_TNILNSN_7ScaleInE1ELSP_1EEEEEENS4_6LayoutINS5_IJSB_SB_SB_EEENS5_IJNSA_ILi0EEESU_SU_EEEEENS5_IJNS4_10UnderscoreESX_SX_EEEEENS4_23SM90_TMA_LOAD_MULTICASTENS4_14ComposedLayoutINS4_7SwizzleILi2ELi4ELi3EEENS4_18smem_ptr_flag_bitsILi8EEENSS_INS5_IJNSA_ILi8EEESG_EEENS5_IJSG_SB_EEEEEEEvNS4_8identityENS4_13SM90_TMA_LOADES1A_vS1B_EENS_8epilogue10collective6detail29Sm90TmaWarpSpecializedAdapterINS1F_15DefaultEpilogueISI_SJ_SJ_NS1E_6thread17LinearCombinationISI_Li1EffLNS1J_9ScaleType4KindE0ELNS_15FloatRoundStyleE2ESI_EENS1_15EpilogueDefaultEEEEEvvEEEEvNT_6ParamsE)
        /*0014*/ 	.word	0x00000000


	//----- nvinfo : EIATTR_MIN_STACK_SIZE
	.align		4
.L_14:
        /*0018*/ 	.byte	0x04, 0x12
        /*001a*/ 	.short	(.L_16 - .L_15)
	.align		4
.L_15:
        /*001c*/ 	.word	index@(_ZN7cutlass13device_kernelINS_4gemm6kernel13GemmUniversalIN4cute5tupleIJiiiiEEENS1_10collective13CollectiveMmaINS1_37MainloopSm90TmaGmmaWarpSpecializedFP8ILi4ENS5_IJNS4_1CILi1EEENSA_ILi2EEESB_EEENS1_32KernelTmaWarpSpecializedPingpongEEENS5_IJNSA_ILi64EEESG_SG_EEENS_12float_e5m2_tENS5_IJlSB_lEEESI_SJ_NS4_8TiledMMAINS4_8MMA_AtomIJNS4_4SM904GMMA30MMA_64x64x32_F32E5M2E5M2_SS_TNILNSN_7ScaleInE1ELSP_1EEEEEENS4_6LayoutINS5_IJSB_SB_SB_EEENS5_IJNSA_ILi0EEESU_SU_EEEEENS5_IJNS4_10UnderscoreESX_SX_EEEEENS4_23SM90_TMA_LOAD_MULTICASTENS4_14ComposedLayoutINS4_7SwizzleILi2ELi4ELi3EEENS4_18smem_ptr_flag_bitsILi8EEENSS_INS5_IJNSA_ILi8EEESG_EEENS5_IJSG_SB_EEEEEEEvNS4_8identityENS4_13SM90_TMA_LOADES1A_vS1B_EENS_8epilogue10collective6detail29Sm90TmaWarpSpecializedAdapterINS1F_15DefaultEpilogueISI_SJ_SJ_NS1E_6thread17LinearCombinationISI_Li1EffLNS1J_9ScaleType4KindE0ELNS_15FloatRoundStyleE2ESI_EENS1_15EpilogueDefaultEEEEEvvEEEEvNT_6ParamsE)
        /*0020*/ 	.word	0x00000000
.L_16:


//--------------------- .nv.compat                --------------------------
	.section	.nv.compat,"",@"SHT_CUDA_COMPAT_INFO"
	.align	4
        /*0000*/ 	.byte	0x02, 0x09, 0x01, 0x00, 0x02, 0x02, 0x04, 0x00, 0x02, 0x05, 0x05, 0x00, 0x03, 0x07, 0x01, 0x01
        /*0010*/ 	.byte	0x02, 0x03, 0x01, 0x00, 0x02, 0x06, 0x01, 0x00, 0x04, 0x0b, 0x08, 0x00, 0x00, 0x00, 0x00, 0x00
        /*0020*/ 	.byte	0x00, 0x00, 0x00, 0x00


//--------------------- .nv.info._ZN7cutlass13device_kernelINS_4gemm6kernel13GemmUniversalIN4cute5tupleIJiiiiEEENS1_10collective13CollectiveMmaINS1_37MainloopSm90TmaGmmaWarpSpecializedFP8ILi4ENS5_IJNS4_1CILi1EEENSA_ILi2EEESB_EEENS1_32KernelTmaWarpSpecializedPingpongEEENS5_IJNSA_ILi64EEESG_SG_EEENS_12float_e5m2_tENS5_IJlSB_lEEESI_SJ_NS4_8TiledMMAINS4_8MMA_AtomIJNS4_4SM904GMMA30MMA_64x64x32_F32E5M2E5M2_SS_TNILNSN_7ScaleInE1ELSP_1EEEEEENS4_6LayoutINS5_IJSB_SB_SB_EEENS5_IJNSA_ILi0EEESU_SU_EEEEENS5_IJNS4_10UnderscoreESX_SX_EEEEENS4_23SM90_TMA_LOAD_MULTICASTENS4_14ComposedLayoutINS4_7SwizzleILi2ELi4ELi3EEENS4_18smem_ptr_flag_bitsILi8EEENSS_INS5_IJNSA_ILi8EEESG_EEENS5_IJSG_SB_EEEEEEEvNS4_8identityENS4_13SM90_TMA_LOADES1A_vS1B_EENS_8epilogue10collective6detail29Sm90TmaWarpSpecializedAdapterINS1F_15DefaultEpilogueISI_SJ_SJ_NS1E_6thread17LinearCombinationISI_Li1EffLNS1J_9ScaleType4KindE0ELNS_15FloatRoundStyleE2ESI_EENS1_15EpilogueDefaultEEEEEvvEEEEvNT_6ParamsE --------------------------
	.section	.nv.info._ZN7cutlass13device_kernelINS_4gemm6kernel13GemmUniversalIN4cute5tupleIJiiiiEEENS1_10collective13CollectiveMmaINS1_37MainloopSm90TmaGmmaWarpSpecializedFP8ILi4ENS5_IJNS4_1CILi1EEENSA_ILi2EEESB_EEENS1_32KernelTmaWarpSpecializedPingpongEEENS5_IJNSA_ILi64EEESG_SG_EEENS_12float_e5m2_tENS5_IJlSB_lEEESI_SJ_NS4_8TiledMMAINS4_8MMA_AtomIJNS4_4SM904GMMA30MMA_64x64x32_F32E5M2E5M2_SS_TNILNSN_7ScaleInE1ELSP_1EEEEEENS4_6LayoutINS5_IJSB_SB_SB_EEENS5_IJNSA_ILi0EEESU_SU_EEEEENS5_IJNS4_10UnderscoreESX_SX_EEEEENS4_23SM90_TMA_LOAD_MULTICASTENS4_14ComposedLayoutINS4_7SwizzleILi2ELi4ELi3EEENS4_18smem_ptr_flag_bitsILi8EEENSS_INS5_IJNSA_ILi8EEESG_EEENS5_IJSG_SB_EEEEEEEvNS4_8identityENS4_13SM90_TMA_LOADES1A_vS1B_EENS_8epilogue10collective6detail29Sm90TmaWarpSpecializedAdapterINS1F_15DefaultEpilogueISI_SJ_SJ_NS1E_6thread17LinearCombinationISI_Li1EffLNS1J_9ScaleType4KindE0ELNS_15FloatRoundStyleE2ESI_EENS1_15EpilogueDefaultEEEEEvvEEEEvNT_6ParamsE,"",@"SHT_CUDA_INFO"
	.sectionflags	@""
	.align	4


	//----- nvinfo : EIATTR_CUDA_API_VERSION
	.align		4
        /*0000*/ 	.byte	0x04, 0x37
        /*0002*/ 	.short	(.L_18 - .L_17)
.L_17:
        /*0004*/ 	.word	0x00000082


	//----- nvinfo : EIATTR_KPARAM_INFO
	.align		4
.L_18:
        /*0008*/ 	.byte	0x04, 0x17
        /*000a*/ 	.short	(.L_20 - .L_19)
.L_19:
        /*000c*/ 	.word	0x00000000
        /*0010*/ 	.short	0x0000
        /*0012*/ 	.short	0x0070
        /*0014*/ 	.byte	0x00, 0xf0, 0x01, 0x10


	//----- nvinfo : EIATTR_SPARSE_MMA_MASK
	.align		4
.L_20:
        /*0018*/ 	.byte	0x03, 0x50
        /*001a*/ 	.short	0x0000


	//----- nvinfo : EIATTR_MAXREG_COUNT
	.align		4
        /*001c*/ 	.byte	0x03, 0x1b
        /*001e*/ 	.short	0x00a8


	//----- nvinfo : EIATTR_NUM_BARRIERS
	.align		4
        /*0020*/ 	.byte	0x02, 0x4c
        /*0022*/ 	.byte	0x01
	.zero		1


	//----- nvinfo : EIATTR_MERCURY_ISA_VERSION
	.align		4
        /*0024*/ 	.byte	0x03, 0x5f
        /*0026*/ 	.short	0x0101


	//----- nvinfo : EIATTR_INT_WARP_WIDE_INSTR_OFFSETS
	.align		4
        /*0028*/ 	.byte	0x04, 0x31
        /*002a*/ 	.short	(.L_22 - .L_21)


	//   ....[0]....
.L_21:
        /*002c*/ 	.word	0x00000590


	//   ....[1]....
        /*0030*/ 	.word	0x000005c0


	//   ....[2]....
        /*0034*/ 	.word	0x00000610


	//   ....[3]....
        /*0038*/ 	.word	0x00000690


	//   ....[4]....
        /*003c*/ 	.word	0x000006d0


	//   ....[5]....
        /*0040*/ 	.word	0x000006e0


	//   ....[6]....
        /*0044*/ 	.word	0x000007a0


	//   ....[7]....
        /*0048*/ 	.word	0x000007f0


	//   ....[8]....
        /*004c*/ 	.word	0x00002810


	//----- nvinfo : EIATTR_COOP_GROUP_MASK_REGIDS
	.align		4
.L_22:
        /*0050*/ 	.byte	0x04, 0x29
        /*0052*/ 	.short	(.L_24 - .L_23)


	//   ....[0]....
.L_23:
        /*0054*/ 	.word	0xffffffff


	//   ....[1]....
        /*0058*/ 	.word	0xffffffff


	//   ....[2]....
        /*005c*/ 	.word	0xffffffff


	//   ....[3]....
        /*0060*/ 	.word	0xffffffff


	//   ....[4]....
        /*0064*/ 	.word	0xffffffff


	//   ....[5]....
        /*0068*/ 	.word	0xffffffff


	//   ....[6]....
        /*006c*/ 	.word	0xffffffff


	//----- nvinfo : EIATTR_COOP_GROUP_INSTR_OFFSETS
	.align		4
.L_24:
        /*0070*/ 	.byte	0x04, 0x28
        /*0072*/ 	.short	(.L_26 - .L_25)


	//   ....[0]....
.L_25:
        /*0074*/ 	.word	0x00000050


	//   ....[1]....
        /*0078*/ 	.word	0x00000080


	//   ....[2]....
        /*007c*/ 	.word	0x00000180


	//   ....[3]....
        /*0080*/ 	.word	0x000003b0


	//   ....[4]....
        /*0084*/ 	.word	0x000003f0


	//   ....[5]....
        /*0088*/ 	.word	0x000004b0


	//   ....[6]....
        /*008c*/ 	.word	0x00000900


	//----- nvinfo : EIATTR_REG_RECONFIG
	.align		4
.L_26:
        /*0090*/ 	.byte	0x01, 0x54
	.zero		2


	//----- nvinfo : EIATTR_MBARRIER_INSTR_OFFSETS
	.align		4
        /*0094*/ 	.byte	0x04, 0x39
        /*0096*/ 	.short	(.L_28 - .L_27)


	//   ....[0]....
.L_27:
        /*0098*/ 	.word	0x00000320
        /*009c*/ 	.word	0x000000ff
        /*00a0*/ 	.word	0x00000000
        /*00a4*/ 	.short	0x0100
        /*00a6*/ 	.byte	0x0a
	.zero		1


	//   ....[1]....
        /*00a8*/ 	.word	0x00000330
        /*00ac*/ 	.word	0x000000ff
        /*00b0*/ 	.word	0x00000020
        /*00b4*/ 	.short	0x0100
        /*00b6*/ 	.byte	0x0a
	.zero		1


	//   ....[2]....
        /*00b8*/ 	.word	0x00000340
        /*00bc*/ 	.word	0x000000ff
        /*00c0*/ 	.word	0x00000008
        /*00c4*/ 	.short	0x0100
        /*00c6*/ 	.byte	0x0a
	.zero		1


	//   ....[3]....
        /*00c8*/ 	.word	0x00000350
        /*00cc*/ 	.word	0x000000ff
        /*00d0*/ 	.word	0x00000028
        /*00d4*/ 	.short	0x0100
        /*00d6*/ 	.byte	0x0a
	.zero		1


	//   ....[4]....
        /*00d8*/ 	.word	0x00000360
        /*00dc*/ 	.word	0x000000ff
        /*00e0*/ 	.word	0x00000010
        /*00e4*/ 	.short	0x0100
        /*00e6*/ 	.byte	0x0a
	.zero		1


	//   ....[5]....
        /*00e8*/ 	.word	0x00000370
        /*00ec*/ 	.word	0x000000ff
        /*00f0*/ 	.word	0x00000030
        /*00f4*/ 	.short	0x0100
        /*00f6*/ 	.byte	0x0a
	.zero		1


	//   ....[6]....
        /*00f8*/ 	.word	0x00000380
        /*00fc*/ 	.word	0x000000ff
        /*0100*/ 	.word	0x00000018
        /*0104*/ 	.short	0x0100
        /*0106*/ 	.byte	0x0a
	.zero		1


	//   ....[7]....
        /*0108*/ 	.word	0x00000390
        /*010c*/ 	.word	0x000000ff
        /*0110*/ 	.word	0x00000038
        /*0114*/ 	.short	0x0100
        /*0116*/ 	.byte	0x0a
	.zero		1


	//   ....[8]....
        /*0118*/ 	.word	0x000007e0
        /*011c*/ 	.word	0x000000ff
        /*0120*/ 	.word	0x00000070
        /*0124*/ 	.short	0x0100
        /*0126*/ 	.byte	0x0f
	.zero		1


	//   ....[9]....
        /*0128*/ 	.word	0x00000820
        /*012c*/ 	.word	0x000000ff
        /*0130*/ 	.word	0x00000078
        /*0134*/ 	.short	0x0100
        /*0136*/ 	.byte	0x0f
	.zero		1


	//   ....[10]....
        /*0138*/ 	.word	0x00000850
        /*013c*/ 	.word	0x000000ff
        /*0140*/ 	.word	0x00000050
        /*0144*/ 	.short	0x0100
        /*0146*/ 	.byte	0x10
	.zero		1


	//   ....[11]....
        /*0148*/ 	.word	0x00000890
        /*014c*/ 	.word	0x000000ff
        /*0150*/ 	.word	0x00000058
        /*0154*/ 	.short	0x0100
        /*0156*/ 	.byte	0x10
	.zero		1


	//   ....[12]....
        /*0158*/ 	.word	0x000008a0
        /*015c*/ 	.word	0x000000ff
        /*0160*/ 	.word	0x00000060
        /*0164*/ 	.short	0x0100
        /*0166*/ 	.byte	0x10
	.zero		1


	//   ....[13]....
        /*0168*/ 	.word	0x000008b0
        /*016c*/ 	.word	0x000000ff
        /*0170*/ 	.word	0x00000068
        /*0174*/ 	.short	0x0100
        /*0176*/ 	.byte	0x10
	.zero		1


	//   ....[14]....
        /*0178*/ 	.word	0x00001750
        /*017c*/ 	.word	0x00000010
        /*0180*/ 	.word	0xfffffff8
        /*0184*/ 	.short	0x010a
        /*0186*/ 	.byte	0x3f
	.zero		1


	//   ....[15]....
        /*0188*/ 	.word	0x00001a40
        /*018c*/ 	.word	0x000000ff
        /*0190*/ 	.word	0x00000000
        /*0194*/ 	.short	0x010a
        /*0196*/ 	.byte	0x04
	.zero		1


	//   ....[16]....
        /*0198*/ 	.word	0x00001a80
        /*019c*/ 	.word	0x000000ff
        /*01a0*/ 	.word	0x00000000
        /*01a4*/ 	.short	0x010a
        /*01a6*/ 	.byte	0x04
	.zero		1


	//   ....[17]....
        /*01a8*/ 	.word	0x00002010
        /*01ac*/ 	.word	0x000000ff
        /*01b0*/ 	.word	0x00000000
        /*01b4*/ 	.short	0x010a
        /*01b6*/ 	.byte	0x08
	.zero		1


	//   ....[18]....
        /*01b8*/ 	.word	0x00002050
        /*01bc*/ 	.word	0x000000ff
        /*01c0*/ 	.word	0x00000000
        /*01c4*/ 	.short	0x010a
        /*01c6*/ 	.byte	0x08
	.zero		1


	//   ....[19]....
        /*01c8*/ 	.word	0x00002440
        /*01cc*/ 	.word	0x0000000f
        /*01d0*/ 	.word	0x00000000
        /*01d4*/ 	.short	0x0101
        /*01d6*/ 	.byte	0x3f
	.zero		1


	//   ....[20]....
        /*01d8*/ 	.word	0x000027a0
        /*01dc*/ 	.word	0x00000056
        /*01e0*/ 	.word	0x00000000
        /*01e4*/ 	.short	0x0101
        /*01e6*/ 	.byte	0x21
	.zero		1


	//   ....[21]....
        /*01e8*/ 	.word	0x000028b0
        /*01ec*/ 	.word	0x0000000d
        /*01f0*/ 	.word	0x00000000
        /*01f4*/ 	.short	0x0101
        /*01f6*/ 	.byte	0x3f
	.zero		1


	//   ....[22]....
        /*01f8*/ 	.word	0x00002910
        /*01fc*/ 	.word	0x00000010
        /*0200*/ 	.word	0x00000008
        /*0204*/ 	.short	0x010a
        /*0206*/ 	.byte	0x3f
	.zero		1


	//   ....[23]....
        /*0208*/ 	.word	0x000050f0
        /*020c*/ 	.word	0x00000011
        /*0210*/ 	.word	0x00000000
        /*0214*/ 	.short	0x0101
        /*0216*/ 	.byte	0x21
	.zero		1


	//   ....[24]....
        /*0218*/ 	.word	0x00005bb0
        /*021c*/ 	.word	0x0000000f
        /*0220*/ 	.word	0x00000020
        /*0224*/ 	.short	0x010a
        /*0226*/ 	.byte	0x3f
	.zero		1


	//   ....[25]....
        /*0228*/ 	.word	0x00005fd0
        /*022c*/ 	.word	0x00000004
        /*0230*/ 	.word	0x00000078
        /*0234*/ 	.short	0x0101
        /*0236*/ 	.byte	0x3f
	.zero		1


	//   ....[26]....
        /*0238*/ 	.word	0x000066f0
        /*023c*/ 	.word	0x00000005
        /*0240*/ 	.word	0x00000000
        /*0244*/ 	.short	0x010a
        /*0246*/ 	.byte	0x3f
	.zero		1


	//   ....[27]....
        /*0248*/ 	.word	0x00006770
        /*024c*/ 	.word	0x00000007
        /*0250*/ 	.word	0x00000000
        /*0254*/ 	.short	0x010a
        /*0256*/ 	.byte	0x3f
	.zero		1


	//   ....[28]....
        /*0258*/ 	.word	0x00006800
        /*025c*/ 	.word	0x00000006
        /*0260*/ 	.word	0x00000000
        /*0264*/ 	.short	0x010a
        /*0266*/ 	.byte	0x3f
	.zero		1


	//   ....[29]....
        /*0268*/ 	.word	0x00006890
        /*026c*/ 	.word	0x00000003
        /*0270*/ 	.word	0x00000000
        /*0274*/ 	.short	0x010a
        /*0276*/ 	.byte	0x3f
	.zero		1


	//   ....[30]....
        /*0278*/ 	.word	0x000068f0
        /*027c*/ 	.word	0x00000010
        /*0280*/ 	.word	0xfffffff8
        /*0284*/ 	.short	0x010a
        /*0286*/ 	.byte	0x3f
	.zero		1


	//   ....[31]....
        /*0288*/ 	.word	0x00006950
        /*028c*/ 	.word	0x0000000d
        /*0290*/ 	.word	0x00000000
        /*0294*/ 	.short	0x010a
        /*0296*/ 	.byte	0x3f
	.zero		1


	//   ....[32]....
        /*0298*/ 	.word	0x000069b0
        /*029c*/ 	.word	0x0000000f
        /*02a0*/ 	.word	0x00000000
        /*02a4*/ 	.short	0x010a
        /*02a6*/ 	.byte	0x3f
	.zero		1


	//   ....[33]....
        /*02a8*/ 	.word	0x00006a00
        /*02ac*/ 	.word	0x00000010
        /*02b0*/ 	.word	0x00000008
        /*02b4*/ 	.short	0x010a
        /*02b6*/ 	.byte	0x3f
	.zero		1


	//   ....[34]....
        /*02b8*/ 	.word	0x00006ad0
        /*02bc*/ 	.word	0x0000000f
        /*02c0*/ 	.word	0x00000020
        /*02c4*/ 	.short	0x010a
        /*02c6*/ 	.byte	0x3f
	.zero		1


	//   ....[35]....
        /*02c8*/ 	.word	0x00006bb0
        /*02cc*/ 	.word	0x00000005
        /*02d0*/ 	.word	0x00000000
        /*02d4*/ 	.short	0x010a
        /*02d6*/ 	.byte	0x3f
	.zero		1


	//   ....[36]....
        /*02d8*/ 	.word	0x00006c00
        /*02dc*/ 	.word	0x00000007
        /*02e0*/ 	.word	0x00000000
        /*02e4*/ 	.short	0x010a
        /*02e6*/ 	.byte	0x3f
	.zero		1


	//   ....[37]....
        /*02e8*/ 	.word	0x00006c50
        /*02ec*/ 	.word	0x00000006
        /*02f0*/ 	.word	0x00000000
        /*02f4*/ 	.short	0x010a
        /*02f6*/ 	.byte	0x3f
	.zero		1


	//----- nvinfo : EIATTR_NUM_MBARRIERS
	.align		4
.L_28:
        /*02f8*/ 	.byte	0x03, 0x38
        /*02fa*/ 	.short	0x000e


	//----- nvinfo : EIATTR_EXIT_INSTR_OFFSETS
	.align		4
        /*02fc*/ 	.byte	0x04, 0x1c
        /*02fe*/ 	.short	(.L_30 - .L_29)


	//   ....[0]....
.L_29:
        /*0300*/ 	.word	0x000013c0


	//   ....[1]....
        /*0304*/ 	.word	0x00001420


	//   ....[2]....
        /*0308*/ 	.word	0x000058a0


	//   ....[3]....
        /*030c*/ 	.word	0x000058d0


	//   ....[4]....
        /*0310*/ 	.word	0x000068e0


	//----- nvinfo : EIATTR_MAX_THREADS
	.align		4
.L_30:
        /*0314*/ 	.byte	0x04, 0x05
        /*0316*/ 	.short	(.L_32 - .L_31)
.L_31:
        /*0318*/ 	.word	0x00000180
        /*031c*/ 	.word	0x00000001
        /*0320*/ 	.word	0x00000001


	//----- nvinfo : EIATTR_CRS_STACK_SIZE
	.align		4
.L_32:
        /*0324*/ 	.byte	0x04, 0x1e
        /*0326*/ 	.short	(.L_34 - .L_33)
.L_33:
        /*0328*/ 	.word	0x00000000


	//----- nvinfo : EIATTR_CBANK_PARAM_SIZE
	.align		4
.L_34:
        /*032c*/ 	.byte	0x03, 0x19
        /*032e*/ 	.short	0x0470


	//----- nvinfo : EIATTR_PARAM_CBANK
	.align		4
        /*0330*/ 	.byte	0x04, 0x0a
        /*0332*/ 	.short	(.L_36 - .L_35)
	.align		4
.L_35:
        /*0334*/ 	.word	index@(.nv.constant0._ZN7cutlass13device_kernelINS_4gemm6kernel13GemmUniversalIN4cute5tupleIJiiiiEEENS1_10collective13CollectiveMmaINS1_37MainloopSm90TmaGmmaWarpSpecializedFP8ILi4ENS5_IJNS4_1CILi1EEENSA_ILi2EEESB_EEENS1_32KernelTmaWarpSpecializedPingpongEEENS5_IJNSA_ILi64EEESG_SG_EEENS_12float_e5m2_tENS5_IJlSB_lEEESI_SJ_NS4_8TiledMMAINS4_8MMA_AtomIJNS4_4SM904GMMA30MMA_64x64x32_F32E5M2E5M2_SS_TNILNSN_7ScaleInE1ELSP_1EEEEEENS4_6LayoutINS5_IJSB_SB_SB_EEENS5_IJNSA_ILi0EEESU_SU_EEEEENS5_IJNS4_10UnderscoreESX_SX_EEEEENS4_23SM90_TMA_LOAD_MULTICASTENS4_14ComposedLayoutINS4_7SwizzleILi2ELi4ELi3EEENS4_18smem_ptr_flag_bitsILi8EEENSS_INS5_IJNSA_ILi8EEESG_EEENS5_IJSG_SB_EEEEEEEvNS4_8identityENS4_13SM90_TMA_LOADES1A_vS1B_EENS_8epilogue10collective6detail29Sm90TmaWarpSpecializedAdapterINS1F_15DefaultEpilogueISI_SJ_SJ_NS1E_6thread17LinearCombinationISI_Li1EffLNS1J_9ScaleType4KindE0ELNS_15FloatRoundStyleE2ESI_EENS1_15EpilogueDefaultEEEEEvvEEEEvNT_6ParamsE)
        /*0338*/ 	.short	0x0210
        /*033a*/ 	.short	0x0470


	//----- nvinfo : EIATTR_SW_WAR
	.align		4
.L_36:
        /*033c*/ 	.byte	0x04, 0x36
        /*033e*/ 	.short	(.L_38 - .L_37)
.L_37:
        /*0340*/ 	.word	0x00000008
.L_38:


//--------------------- .nv.callgraph             --------------------------
	.section	.nv.callgraph,"",@"SHT_CUDA_CALLGRAPH"
	.align	4
	.sectionentsize	8
	.align		4
        /*0000*/ 	.word	0x00000000
	.align		4
        /*0004*/ 	.word	0xffffffff
	.align		4
        /*0008*/ 	.word	0x00000000
	.align		4
        /*000c*/ 	.word	0xfffffffe
	.align		4
        /*0010*/ 	.word	0x00000000
	.align		4
        /*0014*/ 	.word	0xfffffffd
	.align		4
        /*0018*/ 	.word	0x00000000
	.align		4
        /*001c*/ 	.word	0xfffffffc


//--------------------- .nv.constant4             --------------------------
	.section	.nv.constant4,"a",@progbits
	.align	8
	.align		8
.nv.constant4:
        /*0000*/ 	.dword	_ZN39_INTERNAL_94a3c13a_4_k_cu_f47fb3f1_45064cuda3std3__45__cpo5beginE
	.align		8
        /*0008*/ 	.dword	_ZN39_INTERNAL_94a3c13a_4_k_cu_f47fb3f1_45064cuda3std3__45__cpo3endE
	.align		8
        /*0010*/ 	.dword	_ZN39_INTERNAL_94a3c13a_4_k_cu_f47fb3f1_45064cuda3std3__45__cpo6cbeginE
	.align		8
        /*0018*/ 	.dword	_ZN39_INTERNAL_94a3c13a_4_k_cu_f47fb3f1_45064cuda3std3__45__cpo4cendE
	.align		8
        /*0020*/ 	.dword	_ZN39_INTERNAL_94a3c13a_4_k_cu_f47fb3f1_45064cuda3std3__441_GLOBAL__N__94a3c13a_4_k_cu_f47fb3f1_45066ignoreE
	.align		8
        /*0028*/ 	.dword	_ZN39_INTERNAL_94a3c13a_4_k_cu_f47fb3f1_45064cuda3std3__419piecewise_constructE
	.align		8
        /*0030*/ 	.dword	_ZN39_INTERNAL_94a3c13a_4_k_cu_f47fb3f1_45064cuda3std3__48in_placeE
	.align		8
        /*0038*/ 	.dword	_ZN39_INTERNAL_94a3c13a_4_k_cu_f47fb3f1_45064cuda3std6ranges3__45__cpo4swapE
	.align		8
        /*0040*/ 	.dword	_ZN39_INTERNAL_94a3c13a_4_k_cu_f47fb3f1_45064cuda3std6ranges3__45__cpo9iter_moveE
	.align		8
        /*0048*/ 	.dword	_ZN39_INTERNAL_94a3c13a_4_k_cu_f47fb3f1_45064cute7productE
	.align		8
        /*0050*/ 	.dword	_ZN39_INTERNAL_94a3c13a_4_k_cu_f47fb3f1_45064cute1_E


//--------------------- .text._ZN7cutlass13device_kernelINS_4gemm6kernel13GemmUniversalIN4cute5tupleIJiiiiEEENS1_10collective13CollectiveMmaINS1_37MainloopSm90TmaGmmaWarpSpecializedFP8ILi4ENS5_IJNS4_1CILi1EEENSA_ILi2EEESB_EEENS1_32KernelTmaWarpSpecializedPingpongEEENS5_IJNSA_ILi64EEESG_SG_EEENS_12float_e5m2_tENS5_IJlSB_lEEESI_SJ_NS4_8TiledMMAINS4_8MMA_AtomIJNS4_4SM904GMMA30MMA_64x64x32_F32E5M2E5M2_SS_TNILNSN_7ScaleInE1ELSP_1EEEEEENS4_6LayoutINS5_IJSB_SB_SB_EEENS5_IJNSA_ILi0EEESU_SU_EEEEENS5_IJNS4_10UnderscoreESX_SX_EEEEENS4_23SM90_TMA_LOAD_MULTICASTENS4_14ComposedLayoutINS4_7SwizzleILi2ELi4ELi3EEENS4_18smem_ptr_flag_bitsILi8EEENSS_INS5_IJNSA_ILi8EEESG_EEENS5_IJSG_SB_EEEEEEEvNS4_8identityENS4_13SM90_TMA_LOADES1A_vS1B_EENS_8epilogue10collective6detail29Sm90TmaWarpSpecializedAdapterINS1F_15DefaultEpilogueISI_SJ_SJ_NS1E_6thread17LinearCombinationISI_Li1EffLNS1J_9ScaleType4KindE0ELNS_15FloatRoundStyleE2ESI_EENS1_15EpilogueDefaultEEEEEvvEEEEvNT_6ParamsE --------------------------
	.section	.text._ZN7cutlass13device_kernelINS_4gemm6kernel13GemmUniversalIN4cute5tupleIJiiiiEEENS1_10collective13CollectiveMmaINS1_37MainloopSm90TmaGmmaWarpSpecializedFP8ILi4ENS5_IJNS4_1CILi1EEENSA_ILi2EEESB_EEENS1_32KernelTmaWarpSpecializedPingpongEEENS5_IJNSA_ILi64EEESG_SG_EEENS_12float_e5m2_tENS5_IJlSB_lEEESI_SJ_NS4_8TiledMMAINS4_8MMA_AtomIJNS4_4SM904GMMA30MMA_64x64x32_F32E5M2E5M2_SS_TNILNSN_7ScaleInE1ELSP_1EEEEEENS4_6LayoutINS5_IJSB_SB_SB_EEENS5_IJNSA_ILi0EEESU_SU_EEEEENS5_IJNS4_10UnderscoreESX_SX_EEEEENS4_23SM90_TMA_LOAD_MULTICASTENS4_14ComposedLayoutINS4_7SwizzleILi2ELi4ELi3EEENS4_18smem_ptr_flag_bitsILi8EEENSS_INS5_IJNSA_ILi8EEESG_EEENS5_IJSG_SB_EEEEEEEvNS4_8identityENS4_13SM90_TMA_LOADES1A_vS1B_EENS_8epilogue10collective6detail29Sm90TmaWarpSpecializedAdapterINS1F_15DefaultEpilogueISI_SJ_SJ_NS1E_6thread17LinearCombinationISI_Li1EffLNS1J_9ScaleType4KindE0ELNS_15FloatRoundStyleE2ESI_EENS1_15EpilogueDefaultEEEEEvvEEEEvNT_6ParamsE,"ax",@progbits
	.align	128
.text._ZN7cutlass13device_kernelINS_4gemm6kernel13GemmUniversalIN4cute5tupleIJiiiiEEENS1_10collective13CollectiveMmaINS1_37MainloopSm90TmaGmmaWarpSpecializedFP8ILi4ENS5_IJNS4_1CILi1EEENSA_ILi2EEESB_EEENS1_32KernelTmaWarpSpecializedPingpongEEENS5_IJNSA_ILi64EEESG_SG_EEENS_12float_e5m2_tENS5_IJlSB_lEEESI_SJ_NS4_8TiledMMAINS4_8MMA_AtomIJNS4_4SM904GMMA30MMA_64x64x32_F32E5M2E5M2_SS_TNILNSN_7ScaleInE1ELSP_1EEEEEENS4_6LayoutINS5_IJSB_SB_SB_EEENS5_IJNSA_ILi0EEESU_SU_EEEEENS5_IJNS4_10UnderscoreESX_SX_EEEEENS4_23SM90_TMA_LOAD_MULTICASTENS4_14ComposedLayoutINS4_7SwizzleILi2ELi4ELi3EEENS4_18smem_ptr_flag_bitsILi8EEENSS_INS5_IJNSA_ILi8EEESG_EEENS5_IJSG_SB_EEEEEEEvNS4_8identityENS4_13SM90_TMA_LOADES1A_vS1B_EENS_8epilogue10collective6detail29Sm90TmaWarpSpecializedAdapterINS1F_15DefaultEpilogueISI_SJ_SJ_NS1E_6thread17LinearCombinationISI_Li1EffLNS1J_9ScaleType4KindE0ELNS_15FloatRoundStyleE2ESI_EENS1_15EpilogueDefaultEEEEEvvEEEEvNT_6ParamsE:
        .type           _ZN7cutlass13device_kernelINS_4gemm6kernel13GemmUniversalIN4cute5tupleIJiiiiEEENS1_10collective13CollectiveMmaINS1_37MainloopSm90TmaGmmaWarpSpecializedFP8ILi4ENS5_IJNS4_1CILi1EEENSA_ILi2EEESB_EEENS1_32KernelTmaWarpSpecializedPingpongEEENS5_IJNSA_ILi64EEESG_SG_EEENS_12float_e5m2_tENS5_IJlSB_lEEESI_SJ_NS4_8TiledMMAINS4_8MMA_AtomIJNS4_4SM904GMMA30MMA_64x64x32_F32E5M2E5M2_SS_TNILNSN_7ScaleInE1ELSP_1EEEEEENS4_6LayoutINS5_IJSB_SB_SB_EEENS5_IJNSA_ILi0EEESU_SU_EEEEENS5_IJNS4_10UnderscoreESX_SX_EEEEENS4_23SM90_TMA_LOAD_MULTICASTENS4_14ComposedLayoutINS4_7SwizzleILi2ELi4ELi3EEENS4_18smem_ptr_flag_bitsILi8EEENSS_INS5_IJNSA_ILi8EEESG_EEENS5_IJSG_SB_EEEEEEEvNS4_8identityENS4_13SM90_TMA_LOADES1A_vS1B_EENS_8epilogue10collective6detail29Sm90TmaWarpSpecializedAdapterINS1F_15DefaultEpilogueISI_SJ_SJ_NS1E_6thread17LinearCombinationISI_Li1EffLNS1J_9ScaleType4KindE0ELNS_15FloatRoundStyleE2ESI_EENS1_15EpilogueDefaultEEEEEvvEEEEvNT_6ParamsE,@function
        .size           _ZN7cutlass13device_kernelINS_4gemm6kernel13GemmUniversalIN4cute5tupleIJiiiiEEENS1_10collective13CollectiveMmaINS1_37MainloopSm90TmaGmmaWarpSpecializedFP8ILi4ENS5_IJNS4_1CILi1EEENSA_ILi2EEESB_EEENS1_32KernelTmaWarpSpecializedPingpongEEENS5_IJNSA_ILi64EEESG_SG_EEENS_12float_e5m2_tENS5_IJlSB_lEEESI_SJ_NS4_8TiledMMAINS4_8MMA_AtomIJNS4_4SM904GMMA30MMA_64x64x32_F32E5M2E5M2_SS_TNILNSN_7ScaleInE1ELSP_1EEEEEENS4_6LayoutINS5_IJSB_SB_SB_EEENS5_IJNSA_ILi0EEESU_SU_EEEEENS5_IJNS4_10UnderscoreESX_SX_EEEEENS4_23SM90_TMA_LOAD_MULTICASTENS4_14ComposedLayoutINS4_7SwizzleILi2ELi4ELi3EEENS4_18smem_ptr_flag_bitsILi8EEENSS_INS5_IJNSA_ILi8EEESG_EEENS5_IJSG_SB_EEEEEEEvNS4_8identityENS4_13SM90_TMA_LOADES1A_vS1B_EENS_8epilogue10collective6detail29Sm90TmaWarpSpecializedAdapterINS1F_15DefaultEpilogueISI_SJ_SJ_NS1E_6thread17LinearCombinationISI_Li1EffLNS1J_9ScaleType4KindE0ELNS_15FloatRoundStyleE2ESI_EENS1_15EpilogueDefaultEEEEEvvEEEEvNT_6ParamsE,(.L_x_143 - _ZN7cutlass13device_kernelINS_4gemm6kernel13GemmUniversalIN4cute5tupleIJiiiiEEENS1_10collective13CollectiveMmaINS1_37MainloopSm90TmaGmmaWarpSpecializedFP8ILi4ENS5_IJNS4_1CILi1EEENSA_ILi2EEESB_EEENS1_32KernelTmaWarpSpecializedPingpongEEENS5_IJNSA_ILi64EEESG_SG_EEENS_12float_e5m2_tENS5_IJlSB_lEEESI_SJ_NS4_8TiledMMAINS4_8MMA_AtomIJNS4_4SM904GMMA30MMA_64x64x32_F32E5M2E5M2_SS_TNILNSN_7ScaleInE1ELSP_1EEEEEENS4_6LayoutINS5_IJSB_SB_SB_EEENS5_IJNSA_ILi0EEESU_SU_EEEEENS5_IJNS4_10UnderscoreESX_SX_EEEEENS4_23SM90_TMA_LOAD_MULTICASTENS4_14ComposedLayoutINS4_7SwizzleILi2ELi4ELi3EEENS4_18smem_ptr_flag_bitsILi8EEENSS_INS5_IJNSA_ILi8EEESG_EEENS5_IJSG_SB_EEEEEEEvNS4_8identityENS4_13SM90_TMA_LOADES1A_vS1B_EENS_8epilogue10collective6detail29Sm90TmaWarpSpecializedAdapterINS1F_15DefaultEpilogueISI_SJ_SJ_NS1E_6thread17LinearCombinationISI_Li1EffLNS1J_9ScaleType4KindE0ELNS_15FloatRoundStyleE2ESI_EENS1_15EpilogueDefaultEEEEEvvEEEEvNT_6ParamsE)
        .other          _ZN7cutlass13device_kernelINS_4gemm6kernel13GemmUniversalIN4cute5tupleIJiiiiEEENS1_10collective13CollectiveMmaINS1_37MainloopSm90TmaGmmaWarpSpecializedFP8ILi4ENS5_IJNS4_1CILi1EEENSA_ILi2EEESB_EEENS1_32KernelTmaWarpSpecializedPingpongEEENS5_IJNSA_ILi64EEESG_SG_EEENS_12float_e5m2_tENS5_IJlSB_lEEESI_SJ_NS4_8TiledMMAINS4_8MMA_AtomIJNS4_4SM904GMMA30MMA_64x64x32_F32E5M2E5M2_SS_TNILNSN_7ScaleInE1ELSP_1EEEEEENS4_6LayoutINS5_IJSB_SB_SB_EEENS5_IJNSA_ILi0EEESU_SU_EEEEENS5_IJNS4_10UnderscoreESX_SX_EEEEENS4_23SM90_TMA_LOAD_MULTICASTENS4_14ComposedLayoutINS4_7SwizzleILi2ELi4ELi3EEENS4_18smem_ptr_flag_bitsILi8EEENSS_INS5_IJNSA_ILi8EEESG_EEENS5_IJSG_SB_EEEEEEEvNS4_8identityENS4_13SM90_TMA_LOADES1A_vS1B_EENS_8epilogue10collective6detail29Sm90TmaWarpSpecializedAdapterINS1F_15DefaultEpilogueISI_SJ_SJ_NS1E_6thread17LinearCombinationISI_Li1EffLNS1J_9ScaleType4KindE0ELNS_15FloatRoundStyleE2ESI_EENS1_15EpilogueDefaultEEEEEvvEEEEvNT_6ParamsE,@"STO_CUDA_ENTRY STV_DEFAULT"
_ZN7cutlass13device_kernelINS_4gemm6kernel13GemmUniversalIN4cute5tupleIJiiiiEEENS1_10collective13CollectiveMmaINS1_37MainloopSm90TmaGmmaWarpSpecializedFP8ILi4ENS5_IJNS4_1CILi1EEENSA_ILi2EEESB_EEENS1_32KernelTmaWarpSpecializedPingpongEEENS5_IJNSA_ILi64EEESG_SG_EEENS_12float_e5m2_tENS5_IJlSB_lEEESI_SJ_NS4_8TiledMMAINS4_8MMA_AtomIJNS4_4SM904GMMA30MMA_64x64x32_F32E5M2E5M2_SS_TNILNSN_7ScaleInE1ELSP_1EEEEEENS4_6LayoutINS5_IJSB_SB_SB_EEENS5_IJNSA_ILi0EEESU_SU_EEEEENS5_IJNS4_10UnderscoreESX_SX_EEEEENS4_23SM90_TMA_LOAD_MULTICASTENS4_14ComposedLayoutINS4_7SwizzleILi2ELi4ELi3EEENS4_18smem_ptr_flag_bitsILi8EEENSS_INS5_IJNSA_ILi8EEESG_EEENS5_IJSG_SB_EEEEEEEvNS4_8identityENS4_13SM90_TMA_LOADES1A_vS1B_EENS_8epilogue10collective6detail29Sm90TmaWarpSpecializedAdapterINS1F_15DefaultEpilogueISI_SJ_SJ_NS1E_6thread17LinearCombinationISI_Li1EffLNS1J_9ScaleType4KindE0ELNS_15FloatRoundStyleE2ESI_EENS1_15EpilogueDefaultEEEEEvvEEEEvNT_6ParamsE:
[----:B------:R-:W-:Y:S01]  /*0000*/  LDC R1, c[0x0][0x28] ;  /* 0x00000a00ff017b82 */ /* 0x000fe20000000800 */
[----:B------:R-:W0:Y:S01]  /*0010*/  S2R R6, SR_TID.X ;  /* 0x0000000000067919 */ /* 0x000e220000002100 */
[----:B------:R-:W-:Y:S01]  /*0020*/  ELECT P0, URZ, PT ;  /* 0x00000000003f782f */ /* 0x000fe20003800000 */
[----:B------:R-:W-:Y:S01]  /*0030*/  BSSY B0, `(.L_x_0) ;  /* 0x0000014000007945 */ /* 0x000fe20003800000 */
[----:B0-----:R-:W-:-:S05]  /*0040*/  SHF.R.U32.HI R0, RZ, 0x5, R6 ;  /* 0x00000005ff007819 */ /* 0x001fca0000011606 */
[----:B------:R-:W0:Y:S02]  /*0050*/  SHFL.IDX PT, R2, R0, RZ, 0x1f ;  /* 0x00001fff00027589 */ /* 0x000e2400000e0000 */
[----:B0-----:R-:W-:Y:S02]  /*0060*/  R2UR UR6, R2 ;  /* 0x00000000020672ca */ /* 0x001fe400000e0000 */
[----:B------:R-:W-:-:S05]  /*0070*/  SHF.R.U32.HI R2, RZ, 0x7, R6 ;  /* 0x00000007ff027819 */ /* 0x000fca0000011606 */
[----:B------:R0:W1:Y:S06]  /*0080*/  SHFL.IDX PT, R3, R2, RZ, 0x1f ;  /* 0x00001fff02037589 */ /* 0x00006c00000e0000 */
[----:B------:R-:W-:Y:S02]  /*0090*/  USHF.R.S32.HI UR4, URZ, 0x1f, UR6 ;  /* 0x0000001f3f047899 */ /* 0x000fe40008011406 */
[----:B------:R-:W-:Y:S02]  /*00a0*/  ISETP.NE.OR P0, PT, RZ, UR6, !P0 ;  /* 0x00000006ff007c0c */ /* 0x000fe4000c705670 */
[----:B------:R-:W-:-:S04]  /*00b0*/  ULEA.HI UR4, UR4, UR6, URZ, 0x2 ;  /* 0x0000000604047291 */ /* 0x000fc8000f8f103f */
[----:B------:R-:W-:-:S04]  /*00c0*/  ULOP3.LUT UR4, UR4, 0xfffffffc, URZ, 0xc0, !UPT ;  /* 0xfffffffc04047892 */ /* 0x000fc8000f8ec03f */
[----:B------:R-:W-:-:S03]  /*00d0*/  UIADD3 UR6, UR6, -UR4, URZ ;  /* 0x8000000406067290 */ /* 0x000fc6000fffe03f */
[----:B0-----:R-:W-:Y:S09]  /*00e0*/  @P0 BRA `(.L_x_1) ;  /* 0x0000000000200947 */ /* 0x001ff20003800000 */
[----:B------:R-:W-:Y:S02]  /*00f0*/  ULDC.64 UR4, c[0x0][0x198] ;  /* 0x0000660000047ab9 */ /* 0x000fe40000000a00 */
[----:B------:R-:W-:Y:S02]  /*0100*/  UIADD3 UR8, UP0, UR4, 0xf0, URZ ;  /* 0x000000f004087890 */ /* 0x000fe4000ff1e03f */
[----:B------:R-:W-:Y:S02]  /*0110*/  UIADD3 UR4, UP1, UR4, 0x1f0, URZ ;  /* 0x000001f004047890 */ /* 0x000fe4000ff3e03f */
[----:B------:R-:W-:Y:S02]  /*0120*/  UIADD3.X UR9, URZ, UR5, URZ, UP0, !UPT ;  /* 0x000000053f097290 */ /* 0x000fe400087fe43f */
[----:B------:R-:W-:-:S07]  /*0130*/  UIADD3.X UR5, URZ, UR5, URZ, UP1, !UPT ;  /* 0x000000053f057290 */ /* 0x000fce0008ffe43f */
[----:B------:R0:W-:Y:S02]  /*0140*/  UTMACCTL.PF [UR8] ;  /* 0x00000000080079b9 */ /* 0x0001e40008040000 */
[----:B------:R0:W-:Y:S02]  /*0150*/  UTMACCTL.PF [UR4] ;  /* 0x00000000040079b9 */ /* 0x0001e40008040000 */
[----:B0-----:R-:W-:Y:S01]  /*0160*/  NOP ;  /* 0x0000000000007918 */ /* 0x001fe20000000000 */
.L_x_1:
[----:B------:R-:W-:Y:S05]  /*0170*/  BSYNC B0 ;  /* 0x0000000000007941 */ /* 0x000fea0003800000 */
.L_x_0:
[----:B------:R-:W0:Y:S01]  /*0180*/  SHFL.IDX PT, R4, R0, RZ, 0x1f ;  /* 0x00001fff00047589 */ /* 0x000e2200000e0000 */
[----:B-1----:R-:W-:Y:S01]  /*0190*/  R2UR UR24, R3 ;  /* 0x00000000031872ca */ /* 0x002fe200000e0000 */
[----:B------:R-:W-:Y:S01]  /*01a0*/  UISETP.NE.AND UP0, UPT, UR6, 0x3, UPT ;  /* 0x000000030600788c */ /* 0x000fe2000bf05270 */
[----:B------:R-:W-:-:S03]  /*01b0*/  SHF.R.S32.HI R3, RZ, 0x1f, R6 ;  /* 0x0000001fff037819 */ /* 0x000fc60000011406 */
[----:B------:R-:W-:Y:S01]  /*01c0*/  UISETP.EQ.OR UP0, UPT, UR6, URZ, !UP0 ;  /* 0x0000003f0600728c */ /* 0x000fe2000c702670 */
[----:B------:R-:W-:-:S07]  /*01d0*/  LEA.HI R3, R3, R6, RZ, 0x7 ;  /* 0x0000000603037211 */ /* 0x000fce00078f38ff */
[----:B------:R-:W-:Y:S02]  /*01e0*/  UIADD3 UR18, UR24, -0x1, URZ ;  /* 0xffffffff18127890 */ /* 0x000fe4000fffe03f */
[----:B------:R-:W-:Y:S02]  /*01f0*/  UISETP.EQ.AND UP0, UPT, UR24, URZ, UP0 ;  /* 0x0000003f1800728c */ /* 0x000fe40008702270 */
[----:B------:R-:W-:Y:S02]  /*0200*/  UISETP.GE.U32.AND UP1, UPT, UR18, 0x2, UPT ;  /* 0x000000021200788c */ /* 0x000fe4000bf26070 */
[----:B------:R-:W-:Y:S01]  /*0210*/  USEL UR7, URZ, 0x1, !UP0 ;  /* 0x000000013f077887 */ /* 0x000fe2000c000000 */
[----:B0-----:R-:W-:-:S03]  /*0220*/  ISETP.NE.AND P0, PT, R4, RZ, PT ;  /* 0x000000ff0400720c */ /* 0x001fc60003f05270 */
[----:B------:R-:W-:-:S10]  /*0230*/  USEL UR7, UR7, 0x2, UP1 ;  /* 0x0000000207077887 */ /* 0x000fd40008800000 */
[----:B------:R-:W-:Y:S05]  /*0240*/  @P0 BRA `(.L_x_2) ;  /* 0x0000000000580947 */ /* 0x000fea0003800000 */
[----:B------:R-:W0:Y:S01]  /*0250*/  S2UR UR10, SR_CgaCtaId ;  /* 0x00000000000a79c3 */ /* 0x000e220000008800 */
[----:B------:R-:W-:Y:S01]  /*0260*/  UMOV UR4, 0x400 ;  /* 0x0000040000047882 */ /* 0x000fe20000000000 */
[----:B------:R-:W-:Y:S01]  /*0270*/  UMOV UR5, 0x1 ;  /* 0x0000000100057882 */ /* 0x000fe20000000000 */
[----:B------:R-:W-:Y:S01]  /*0280*/  UMOV UR8, 0x2 ;  /* 0x0000000200087882 */ /* 0x000fe20000000000 */
[----:B------:R-:W-:Y:S01]  /*0290*/  ELECT P0, URZ, PT ;  /* 0x00000000003f782f */ /* 0x000fe20003800000 */
[----:B------:R-:W-:-:S04]  /*02a0*/  UIADD3 UR8, -UR8, 0x100000, URZ ;  /* 0x0010000008087890 */ /* 0x000fc8000fffe13f */
[----:B------:R-:W-:Y:S02]  /*02b0*/  USHF.L.U32 UR9, UR8, 0xb, URZ ;  /* 0x0000000b08097899 */ /* 0x000fe4000800063f */
[----:B------:R-:W-:Y:S02]  /*02c0*/  USHF.L.U32 UR8, UR8, 0x1, URZ ;  /* 0x0000000108087899 */ /* 0x000fe4000800063f */
[----:B0-----:R-:W-:Y:S02]  /*02d0*/  ULEA UR10, UR10, UR4, 0x18 ;  /* 0x000000040a0a7291 */ /* 0x001fe4000f8ec03f */
[----:B------:R-:W-:-:S04]  /*02e0*/  UIADD3 UR4, -UR5, 0x100000, URZ ;  /* 0x0010000005047890 */ /* 0x000fc8000fffe13f */
[----:B------:R-:W-:Y:S02]  /*02f0*/  USHF.L.U32 UR5, UR4, 0xb, URZ ;  /* 0x0000000b04057899 */ /* 0x000fe4000800063f */
[----:B------:R-:W-:Y:S01]  /*0300*/  USHF.L.U32 UR4, UR4, 0x1, URZ ;  /* 0x0000000104047899 */ /* 0x000fe2000800063f */
[----:B------:R-:W0:Y:S11]  /*0310*/  FENCE.VIEW.ASYNC.S ;  /* 0x00000000000073c6 */ /* 0x000e360000000000 */
[----:B0-----:R0:W1:Y:S01]  /*0320*/  SYNCS.EXCH.64 URZ, [UR10], UR4 ;  /* 0x000000040a3f75b2 */ /* 0x0010620008000100 */
[----:B------:R0:W2:Y:S01]  /*0330*/  SYNCS.EXCH.64 URZ, [UR10+0x20], UR8 ;  /* 0x000020080a3f75b2 */ /* 0x0000a20008000100 */
[----:B------:R0:W3:Y:S01]  /*0340*/  SYNCS.EXCH.64 URZ, [UR10+0x8], UR4 ;  /* 0x000008040a3f75b2 */ /* 0x0000e20008000100 */
[----:B------:R0:W4:Y:S01]  /*0350*/  SYNCS.EXCH.64 URZ, [UR10+0x28], UR8 ;  /* 0x000028080a3f75b2 */ /* 0x0001220008000100 */
[----:B------:R0:W0:Y:S01]  /*0360*/  SYNCS.EXCH.64 URZ, [UR10+0x10], UR4 ;  /* 0x000010040a3f75b2 */ /* 0x0000220008000100 */
[----:B------:R0:W0:Y:S01]  /*0370*/  SYNCS.EXCH.64 URZ, [UR10+0x30], UR8 ;  /* 0x000030080a3f75b2 */ /* 0x0000220008000100 */
[----:B------:R0:W0:Y:S01]  /*0380*/  SYNCS.EXCH.64 URZ, [UR10+0x18], UR4 ;  /* 0x000018040a3f75b2 */ /* 0x0000220008000100 */
[----:B------:R0:W0:Y:S01]  /*0390*/  SYNCS.EXCH.64 URZ, [UR10+0x38], UR8 ;  /* 0x000038080a3f75b2 */ /* 0x0000220008000100 */
[----:B------:R-:W-:Y:S01]  /*03a0*/  NOP ;  /* 0x0000000000007918 */ /* 0x000fe20000000000 */
.L_x_2:
[----:B------:R-:W5:Y:S01]  /*03b0*/  SHFL.IDX PT, R10, R0, RZ, 0x1f ;  /* 0x00001fff000a7589 */ /* 0x000f6200000e0000 */
[----:B------:R-:W-:Y:S01]  /*03c0*/  LOP3.LUT R3, R3, 0xffffff80, RZ, 0xc0, !PT ;  /* 0xffffff8003037812 */ /* 0x000fe200078ec0ff */
[----:B------:R-:W1:Y:S01]  /*03d0*/  S2UR UR11, SR_CTAID.X ;  /* 0x00000000000b79c3 */ /* 0x000e620000002500 */
[----:B------:R-:W-:Y:S01]  /*03e0*/  ELECT P0, URZ, PT ;  /* 0x00000000003f782f */ /* 0x000fe20003800000 */
[----:B------:R1:W2:Y:S01]  /*03f0*/  SHFL.IDX PT, R9, R0, RZ, 0x1f ;  /* 0x00001fff00097589 */ /* 0x0002a200000e0000 */
[----:B------:R-:W-:Y:S01]  /*0400*/  ELECT P1, URZ, PT ;  /* 0x00000000003f782f */ /* 0x000fe20003820000 */
[----:B------:R-:W-:Y:S01]  /*0410*/  IMAD.IADD R7, R6, 0x1, -R3 ;  /* 0x0000000106077824 */ /* 0x000fe200078e0a03 */
[----:B0-----:R-:W-:Y:S01]  /*0420*/  ULDC UR4, c[0x0][0x150] ;  /* 0x0000540000047ab9 */ /* 0x001fe20000000800 */
[----:B------:R-:W-:Y:S01]  /*0430*/  UMOV UR20, 0x80 ;  /* 0x0000008000147882 */ /* 0x000fe20000000000 */
[----:B------:R-:W-:Y:S01]  /*0440*/  NOP ;  /* 0x0000000000007918 */ /* 0x000fe20000000000 */
[----:B------:R-:W0:Y:S01]  /*0450*/  S2UR UR9, SR_CTAID.Y ;  /* 0x00000000000979c3 */ /* 0x000e220000002600 */
[----:B------:R-:W-:Y:S01]  /*0460*/  SHF.R.S32.HI R12, RZ, 0x1f, R7 ;  /* 0x0000001fff0c7819 */ /* 0x000fe20000011407 */
[----:B------:R-:W-:Y:S01]  /*0470*/  NOP ;  /* 0x0000000000007918 */ /* 0x000fe20000000000 */
[----:B------:R-:W-:Y:S01]  /*0480*/  ULDC UR19, c[0x0][0x148] ;  /* 0x0000520000137ab9 */ /* 0x000fe20000000800 */
[----:B------:R-:W-:Y:S01]  /*0490*/  ULDC UR14, c[0x0][0x144] ;  /* 0x00005100000e7ab9 */ /* 0x000fe20000000800 */
[----:B------:R-:W-:Y:S01]  /*04a0*/  LEA.HI R3, R12, R7, RZ, 0x3 ;  /* 0x000000070c037211 */ /* 0x000fe200078f18ff */
[----:B------:R0:W3:Y:S01]  /*04b0*/  SHFL.IDX PT, R16, R2, RZ, 0x1f ;  /* 0x00001fff02107589 */ /* 0x0000e200000e0000 */
[----:B------:R-:W-:-:S02]  /*04c0*/  ISETP.NE.AND P3, PT, RZ, UR24, PT ;  /* 0x00000018ff007c0c */ /* 0x000fc4000bf65270 */
[--C-:B------:R-:W-:Y:S02]  /*04d0*/  SHF.R.S32.HI R5, RZ, 0x3, R3.reuse ;  /* 0x00000003ff057819 */ /* 0x100fe40000011403 */
[----:B------:R-:W-:Y:S02]  /*04e0*/  SHF.R.S32.HI R8, RZ, 0x1f, R3 ;  /* 0x0000001fff087819 */ /* 0x000fe40000011403 */
[----:B------:R-:W-:Y:S02]  /*04f0*/  SHF.R.S32.HI R3, RZ, 0x1f, R4 ;  /* 0x0000001fff037819 */ /* 0x000fe40000011404 */
[----:B-----5:R-:W-:Y:S02]  /*0500*/  ISETP.NE.OR P0, PT, R10, RZ, !P0 ;  /* 0x000000ff0a00720c */ /* 0x020fe40004705670 */
[----:B------:R-:W-:Y:S02]  /*0510*/  LEA.HI R3, R3, R4, RZ, 0x2 ;  /* 0x0000000403037211 */ /* 0x000fe400078f10ff */
[----:B-1----:R-:W-:-:S02]  /*0520*/  I2FP.F32.U32 R0, UR11 ;  /* 0x0000000b00007c45 */ /* 0x002fc40008201000 */
[----:B------:R-:W-:Y:S02]  /*0530*/  LOP3.LUT R3, R3, 0x3ffffffc, RZ, 0xc0, !PT ;  /* 0x3ffffffc03037812 */ /* 0x000fe400078ec0ff */
[----:B--2---:R-:W-:Y:S01]  /*0540*/  ISETP.NE.OR P1, PT, R9, RZ, !P1 ;  /* 0x000000ff0900720c */ /* 0x004fe20004f25670 */
[----:B------:R-:W-:Y:S01]  /*0550*/  FMUL R0, R0, UR4 ;  /* 0x0000000400007c20 */ /* 0x000fe20008400000 */
[----:B------:R-:W-:Y:S01]  /*0560*/  ULDC UR4, c[0x0][0x154] ;  /* 0x0000550000047ab9 */ /* 0x000fe20000000800 */
[----:B------:R-:W-:Y:S01]  /*0570*/  IMAD.IADD R3, R4, 0x1, -R3 ;  /* 0x0000000104037824 */ /* 0x000fe200078e0a03 */
[----:B0-----:R-:W-:Y:S01]  /*0580*/  I2FP.F32.U32 R4, UR9 ;  /* 0x0000000900047c45 */ /* 0x001fe20008201000 */
[----:B------:R-:W-:Y:S01]  /*0590*/  VOTEU.ALL UP2, P0 ;  /* 0x00000000003f7886 */ /* 0x000fe20000040000 */
[----:B------:R-:W-:Y:S01]  /*05a0*/  LEA.HI R8, R8, R5, RZ, 0x2 ;  /* 0x0000000508087211 */ /* 0x000fe200078f10ff */
[----:B------:R-:W0:Y:S01]  /*05b0*/  F2I.U32.TRUNC.NTZ R0, R0 ;  /* 0x0000000000007305 */ /* 0x000e22000020f000 */
[----:B------:R-:W-:Y:S01]  /*05c0*/  VOTEU.ALL UP0, P0 ;  /* 0x00000000003f7886 */ /* 0x000fe20000000000 */
[----:B------:R-:W-:Y:S01]  /*05d0*/  FMUL R4, R4, UR4 ;  /* 0x0000000404047c20 */ /* 0x000fe20008400000 */
[----:B------:R-:W1:Y:S01]  /*05e0*/  @!UP2 S2UR UR13, SR_CgaCtaId ;  /* 0x00000000000da9c3 */ /* 0x000e620000008800 */
[----:B------:R-:W-:Y:S01]  /*05f0*/  LOP3.LUT R8, R8, 0xfffffffc, RZ, 0xc0, !PT ;  /* 0xfffffffc08087812 */ /* 0x000fe200078ec0ff */
[----:B------:R-:W-:Y:S01]  /*0600*/  UMOV UR4, 0x20 ;  /* 0x0000002000047882 */ /* 0x000fe20000000000 */
[----:B------:R-:W-:Y:S01]  /*0610*/  VOTEU.ALL UP3, P1 ;  /* 0x00000000003f7886 */ /* 0x000fe20000860000 */
[----:B------:R-:W-:Y:S01]  /*0620*/  @!UP2 UMOV UR12, 0x400 ;  /* 0x00000400000ca882 */ /* 0x000fe20000000000 */
[----:B------:R-:W2:Y:S01]  /*0630*/  F2I.U32.TRUNC.NTZ R4, R4 ;  /* 0x0000000400047305 */ /* 0x000ea2000020f000 */
[----:B------:R-:W-:-:S04]  /*0640*/  @!UP2 UIADD3 UR4, -UR4, 0x100000, URZ ;  /* 0x001000000404a890 */ /* 0x000fc8000fffe13f */
[----:B------:R-:W-:Y:S02]  /*0650*/  @!UP2 USHF.L.U32 UR5, UR4, 0xb, URZ ;  /* 0x0000000b0405a899 */ /* 0x000fe4000800063f */
[----:B------:R-:W-:Y:S01]  /*0660*/  @!UP2 USHF.L.U32 UR4, UR4, 0x1, URZ ;  /* 0x000000010404a899 */ /* 0x000fe2000800063f */
[----:B------:R-:W-:Y:S01]  /*0670*/  IMAD.IADD R8, R5, 0x1, -R8 ;  /* 0x0000000105087824 */ /* 0x000fe200078e0a08 */
[----:B------:R-:W5:Y:S01]  /*0680*/  @!UP3 S2UR UR17, SR_CgaCtaId ;  /* 0x000000000011b9c3 */ /* 0x000f620000008800 */
[----:B------:R-:W-:Y:S01]  /*0690*/  VOTEU.ALL UP1, P0 ;  /* 0x00000000003f7886 */ /* 0x000fe20000020000 */
[----:B------:R-:W-:Y:S01]  /*06a0*/  @!UP3 UMOV UR16, 0x400 ;  /* 0x000004000010b882 */ /* 0x000fe20000000000 */
[----:B------:R-:W-:Y:S01]  /*06b0*/  IMAD R8, R3, 0x4, R8 ;  /* 0x0000000403087824 */ /* 0x000fe200078e0208 */
[----:B0-----:R-:W-:Y:S01]  /*06c0*/  R2UR UR8, R0 ;  /* 0x00000000000872ca */ /* 0x001fe200000e0000 */
[----:B------:R-:W-:Y:S01]  /*06d0*/  VOTEU.ALL UP4, P1 ;  /* 0x00000000003f7886 */ /* 0x000fe20000880000 */
[----:B------:R-:W-:Y:S01]  /*06e0*/  VOTEU.ALL UP5, P1 ;  /* 0x00000000003f7886 */ /* 0x000fe200008a0000 */
[----:B------:R-:W-:Y:S01]  /*06f0*/  IMAD.SHL.U32 R3, R8, 0x4, RZ ;  /* 0x0000000408037824 */ /* 0x000fe200078e00ff */
[----:B------:R-:W0:Y:S01]  /*0700*/  LDC R0, c[0x0][0x140] ;  /* 0x00005000ff007b82 */ /* 0x000e220000000800 */
[----:B------:R-:W-:-:S02]  /*0710*/  LOP3.LUT P0, RZ, R7, 0x7, RZ, 0xc0, !PT ;  /* 0x0000000707ff7812 */ /* 0x000fc4000780c0ff */
[----:B--2---:R-:W-:Y:S02]  /*0720*/  R2UR UR10, R4 ;  /* 0x00000000040a72ca */ /* 0x004fe400000e0000 */
[----:B------:R-:W-:Y:S01]  /*0730*/  LOP3.LUT R8, R8, 0xc, R3, 0x78, !PT ;  /* 0x0000000c08087812 */ /* 0x000fe200078e7803 */
[----:B-1----:R-:W-:Y:S02]  /*0740*/  @!UP2 ULEA UR15, UR13, UR12, 0x18 ;  /* 0x0000000c0d0fa291 */ /* 0x002fe4000f8ec03f */
[----:B------:R-:W-:-:S04]  /*0750*/  @!UP3 UIADD3 UR12, -UR20, 0x100000, URZ ;  /* 0x00100000140cb890 */ /* 0x000fc8000fffe13f */
[----:B------:R-:W-:Y:S02]  /*0760*/  @!UP3 USHF.L.U32 UR13, UR12, 0xb, URZ ;  /* 0x0000000b0c0db899 */ /* 0x000fe4000800063f */
[----:B------:R-:W-:Y:S01]  /*0770*/  @!UP3 USHF.L.U32 UR12, UR12, 0x1, URZ ;  /* 0x000000010c0cb899 */ /* 0x000fe2000800063f */
[----:B------:R-:W-:Y:S01]  /*0780*/  ISETP.LT.U32.AND P0, PT, R8, 0x2, !P0 ;  /* 0x000000020800780c */ /* 0x000fe20004701070 */
[----:B------:R-:W-:Y:S01]  /*0790*/  UIADD3 UR8, -UR8, URZ, URZ ;  /* 0x0000003f08087290 */ /* 0x000fe2000fffe13f */
[----:B------:R-:W-:Y:S01]  /*07a0*/  VOTEU.ALL UP2, P1 ;  /* 0x00000000003f7886 */ /* 0x000fe20000840000 */
[----:B-----5:R-:W-:Y:S02]  /*07b0*/  @!UP3 ULEA UR16, UR17, UR16, 0x18 ;  /* 0x000000101110b291 */ /* 0x020fe4000f8ec03f */
[----:B------:R-:W-:Y:S01]  /*07c0*/  UIADD3 UR10, -UR10, URZ, URZ ;  /* 0x0000003f0a0a7290 */ /* 0x000fe2000fffe13f */
[----:B------:R-:W1:Y:S02]  /*07d0*/  FENCE.VIEW.ASYNC.S ;  /* 0x00000000000073c6 */ /* 0x000e640000000000 */
[----:B-1----:R-:W1:Y:S01]  /*07e0*/  @!UP0 SYNCS.EXCH.64 URZ, [UR15+0x70], UR4 ;  /* 0x000070040f3f85b2 */ /* 0x002e620008000100 */
[----:B------:R-:W-:Y:S01]  /*07f0*/  VOTEU.ALL UP3, P1 ;  /* 0x00000000003f7886 */ /* 0x000fe20000860000 */
[----:B------:R-:W-:Y:S01]  /*0800*/  UIMAD UR8, UR14, UR8, UR11 ;  /* 0x000000080e0872a4 */ /* 0x000fe2000f8e020b */
[----:B0-----:R-:W-:Y:S01]  /*0810*/  ISETP.EQ.U32.AND P2, PT, R0, 0x1, PT ;  /* 0x000000010000780c */ /* 0x001fe20003f42070 */
[----:B------:R0:W2:Y:S01]  /*0820*/  @!UP1 SYNCS.EXCH.64 URZ, [UR15+0x78], UR4 ;  /* 0x000078040f3f95b2 */ /* 0x0000a20008000100 */
[----:B------:R-:W-:Y:S01]  /*0830*/  NOP ;  /* 0x0000000000007918 */ /* 0x000fe20000000000 */
[----:B0-----:R-:W-:Y:S01]  /*0840*/  UIMAD UR4, UR19, UR10, UR9 ;  /* 0x0000000a130472a4 */ /* 0x001fe2000f8e0209 */
[----:B------:R0:W0:Y:S05]  /*0850*/  @!UP2 SYNCS.EXCH.64 URZ, [UR16+0x50], UR12 ;  /* 0x0000500c103fa5b2 */ /* 0x00002a0008000100 */
[----:B------:R-:W-:-:S04]  /*0860*/  ISETP.NE.AND P1, PT, R8, UR4, PT ;  /* 0x0000000408007c0c */ /* 0x000fc8000bf25270 */
[----:B------:R-:W-:-:S04]  /*0870*/  ISETP.EQ.OR P1, PT, RZ, UR8, !P1 ;  /* 0x00000008ff007c0c */ /* 0x000fc8000cf22670 */
[----:B------:R-:W-:Y:S01]  /*0880*/  PLOP3.LUT P0, PT, P0, P1, PT, 0x80, 0x0 ;  /* 0x000000000000781c */ /* 0x000fe20000703070 */
[----:B------:R0:W0:Y:S01]  /*0890*/  @!UP3 SYNCS.EXCH.64 URZ, [UR16+0x58], UR12 ;  /* 0x0000580c103fb5b2 */ /* 0x0000220008000100 */
[----:B------:R0:W0:Y:S01]  /*08a0*/  @!UP4 SYNCS.EXCH.64 URZ, [UR16+0x60], UR12 ;  /* 0x0000600c103fc5b2 */ /* 0x0000220008000100 */
[----:B------:R0:W0:Y:S01]  /*08b0*/  @!UP5 SYNCS.EXCH.64 URZ, [UR16+0x68], UR12 ;  /* 0x0000680c103fd5b2 */ /* 0x0000220008000100 */
[----:B------:R-:W-:Y:S01]  /*08c0*/  NOP ;  /* 0x0000000000007918 */ /* 0x000fe20000000000 */
[----:B-1-3--:R-:W-:Y:S08]  /*08d0*/  @!P2 BRA `(.L_x_3) ;  /* 0x000000000008a947 */ /* 0x00aff00003800000 */
[----:B0-2-4-:R-:W-:Y:S01]  /*08e0*/  UCGABAR_ARV ;  /* 0x00000000000079c7 */ /* 0x015fe20008000000 */
[----:B------:R-:W-:Y:S05]  /*08f0*/  BRA `(.L_x_4) ;  /* 0x0000000000047947 */ /* 0x000fea0003800000 */
.L_x_3:
[----:B0-2-4-:R-:W-:Y:S01]  /*0900*/  NOP ;  /* 0x0000000000007918 */ /* 0x015fe20000000000 */
.L_x_4:
[----:B------:R-:W-:Y:S01]  /*0910*/  ULDC.64 UR4, c[0x0][0x598] ;  /* 0x0001660000047ab9 */ /* 0x000fe20000000a00 */
[----:B------:R-:W-:Y:S01]  /*0920*/  ULDC.64 UR20, c[0x0][0x208] ;  /* 0x0000820000147ab9 */ /* 0x000fe20000000a00 */
[----:B------:R-:W-:-:S04]  /*0930*/  ISETP.NE.U32.AND P1, PT, RZ, UR4, PT ;  /* 0x00000004ff007c0c */ /* 0x000fc8000bf25070 */
[----:B------:R-:W-:-:S13]  /*0940*/  ISETP.NE.AND.EX P1, PT, RZ, UR5, PT, P1 ;  /* 0x00000005ff007c0c */ /* 0x000fda000bf25310 */
[----:B------:R-:W-:Y:S05]  /*0950*/  @!P1 BRA `(.L_x_5) ;  /* 0x00000000001c9947 */ /* 0x000fea0003800000 */
[----:B------:R-:W0:Y:S02]  /*0960*/  LDC.64 R2, c[0x0][0x598] ;  /* 0x00016600ff027b82 */ /* 0x000e240000000a00 */
[----:B0-----:R-:W2:Y:S02]  /*0970*/  LDG.E.64 R2, desc[UR20][R2.64] ;  /* 0x0000001402027981 */ /* 0x001ea4000c1e1b00 */
[----:B--2---:R-:W-:-:S04]  /*0980*/  ISETP.NE.U32.AND P1, PT, R2, RZ, PT ;  /* 0x000000ff0200720c */ /* 0x004fc80003f25070 */
[----:B------:R-:W-:-:S13]  /*0990*/  ISETP.NE.AND.EX P1, PT, R3, RZ, PT, P1 ;  /* 0x000000ff0300720c */ /* 0x000fda0003f25310 */
[----:B------:R-:W-:Y:S05]  /*09a0*/  @!P1 BRA `(.L_x_5) ;  /* 0x0000000000089947 */ /* 0x000fea0003800000 */
[----:B------:R0:W5:Y:S01]  /*09b0*/  LD.E R9, desc[UR20][R2.64] ;  /* 0x0000001402097980 */ /* 0x000162000c101900 */
[----:B------:R-:W-:Y:S05]  /*09c0*/  BRA `(.L_x_6) ;  /* 0x0000000000207947 */ /* 0x000fea0003800000 */
.L_x_5:
[----:B------:R-:W-:Y:S02]  /*09d0*/  ULDC.64 UR4, c[0x0][0x588] ;  /* 0x0001620000047ab9 */ /* 0x000fe40000000a00 */
[----:B------:R-:W-:-:S04]  /*09e0*/  ISETP.NE.U32.AND P1, PT, RZ, UR4, PT ;  /* 0x00000004ff007c0c */ /* 0x000fc8000bf25070 */
[----:B------:R-:W-:-:S13]  /*09f0*/  ISETP.NE.AND.EX P1, PT, RZ, UR5, PT, P1 ;  /* 0x00000005ff007c0c */ /* 0x000fda000bf25310 */
[----:B------:R-:W-:Y:S05]  /*0a00*/  @!P1 BRA `(.L_x_7) ;  /* 0x00000000000c9947 */ /* 0x000fea0003800000 */
[----:B------:R-:W0:Y:S02]  /*0a10*/  LDC.64 R2, c[0x0][0x588] ;  /* 0x00016200ff027b82 */ /* 0x000e240000000a00 */
[----:B0-----:R1:W5:Y:S01]  /*0a20*/  LDG.E R9, desc[UR20][R2.64] ;  /* 0x0000001402097981 */ /* 0x001362000c1e1900 */
[----:B------:R-:W-:Y:S05]  /*0a30*/  BRA `(.L_x_6) ;  /* 0x0000000000047947 */ /* 0x000fea0003800000 */
.L_x_7:
[----:B------:R-:W2:Y:S02]  /*0a40*/  LDC R9, c[0x0][0x580] ;  /* 0x00016000ff097b82 */ /* 0x000ea40000000800 */
.L_x_6:
[----:B------:R-:W-:Y:S02]  /*0a50*/  ULDC.64 UR4, c[0x0][0x5a0] ;  /* 0x0001680000047ab9 */ /* 0x000fe40000000a00 */
[----:B------:R-:W-:-:S04]  /*0a60*/  ISETP.NE.U32.AND P1, PT, RZ, UR4, PT ;  /* 0x00000004ff007c0c */ /* 0x000fc8000bf25070 */
[----:B------:R-:W-:-:S13]  /*0a70*/  ISETP.NE.AND.EX P1, PT, RZ, UR5, PT, P1 ;  /* 0x00000005ff007c0c */ /* 0x000fda000bf25310 */
[----:B------:R-:W-:Y:S05]  /*0a80*/  @!P1 BRA `(.L_x_8) ;  /* 0x00000000001c9947 */ /* 0x000fea0003800000 */
[----:B01----:R-:W0:Y:S02]  /*0a90*/  LDC.64 R2, c[0x0][0x5a0] ;  /* 0x00016800ff027b82 */ /* 0x003e240000000a00 */
[----:B0-----:R-:W3:Y:S02]  /*0aa0*/  LDG.E.64 R2, desc[UR20][R2.64] ;  /* 0x0000001402027981 */ /* 0x001ee4000c1e1b00 */
[----:B---3--:R-:W-:-:S04]  /*0ab0*/  ISETP.NE.U32.AND P1, PT, R2, RZ, PT ;  /* 0x000000ff0200720c */ /* 0x008fc80003f25070 */
[----:B------:R-:W-:-:S13]  /*0ac0*/  ISETP.NE.AND.EX P1, PT, R3, RZ, PT, P1 ;  /* 0x000000ff0300720c */ /* 0x000fda0003f25310 */
[----:B------:R-:W-:Y:S05]  /*0ad0*/  @!P1 BRA `(.L_x_8) ;  /* 0x0000000000089947 */ /* 0x000fea0003800000 */
[----:B------:R0:W5:Y:S01]  /*0ae0*/  LD.E R10, desc[UR20][R2.64] ;  /* 0x00000014020a7980 */ /* 0x000162000c101900 */
[----:B------:R-:W-:Y:S05]  /*0af0*/  BRA `(.L_x_9) ;  /* 0x0000000000207947 */ /* 0x000fea0003800000 */
.L_x_8:
[----:B------:R-:W-:Y:S02]  /*0b00*/  ULDC.64 UR4, c[0x0][0x590] ;  /* 0x0001640000047ab9 */ /* 0x000fe40000000a00 */
[----:B------:R-:W-:-:S04]  /*0b10*/  ISETP.NE.U32.AND P1, PT, RZ, UR4, PT ;  /* 0x00000004ff007c0c */ /* 0x000fc8000bf25070 */
[----:B------:R-:W-:-:S13]  /*0b20*/  ISETP.NE.AND.EX P1, PT, RZ, UR5, PT, P1 ;  /* 0x00000005ff007c0c */ /* 0x000fda000bf25310 */
[----:B------:R-:W-:Y:S05]  /*0b30*/  @!P1 BRA `(.L_x_10) ;  /* 0x00000000000c9947 */ /* 0x000fea0003800000 */
[----:B------:R-:W3:Y:S02]  /*0b40*/  LDC.64 R10, c[0x0][0x590] ;  /* 0x00016400ff0a7b82 */ /* 0x000ee40000000a00 */
[----:B---3--:R3:W5:Y:S01]  /*0b50*/  LDG.E R10, desc[UR20][R10.64] ;  /* 0x000000140a0a7981 */ /* 0x008762000c1e1900 */
[----:B------:R-:W-:Y:S05]  /*0b60*/  BRA `(.L_x_9) ;  /* 0x0000000000047947 */ /* 0x000fea0003800000 */
.L_x_10:
[----:B------:R-:W4:Y:S02]  /*0b70*/  LDC R10, c[0x0][0x584] ;  /* 0x00016100ff0a7b82 */ /* 0x000f240000000800 */
.L_x_9:
[----:B------:R-:W-:Y:S01]  /*0b80*/  ULDC UR4, c[0x0][0x65c] ;  /* 0x0001970000047ab9 */ /* 0x000fe20000000800 */
[----:B01----:R-:W0:Y:S01]  /*0b90*/  LDC.64 R2, c[0x0][0x650] ;  /* 0x00019400ff027b82 */ /* 0x003e220000000a00 */
[----:B------:R-:W-:Y:S01]  /*0ba0*/  UISETP.NE.AND UP2, UPT, UR4, 0x1, UPT ;  /* 0x000000010400788c */ /* 0x000fe2000bf45270 */
[----:B---3--:R-:W-:Y:S01]  /*0bb0*/  PRMT R11, RZ, 0x7610, R11 ;  /* 0x00007610ff0b7816 */ /* 0x008fe2000000000b */
[----:B------:R-:W-:Y:S01]  /*0bc0*/  UISETP.NE.AND UP0, UPT, UR24, 0x2, UPT ;  /* 0x000000021800788c */ /* 0x000fe2000bf05270 */
[----:B------:R-:W-:-:S08]  /*0bd0*/  IMAD.MOV.U32 R4, RZ, RZ, -0x1 ;  /* 0xffffffffff047424 */ /* 0x000fd000078e00ff */
[----:B------:R-:W-:Y:S01]  /*0be0*/  @UP2 ULDC UR14, c[0x0][0x10] ;  /* 0x00000400000e2ab9 */ /* 0x000fe20000000800 */
[----:B------:R-:W-:Y:S01]  /*0bf0*/  @UP2 UMOV UR4, UR9 ;  /* 0x0000000900042c82 */ /* 0x000fe20008000000 */
[----:B------:R-:W-:Y:S01]  /*0c00*/  @UP2 UMOV UR5, URZ ;  /* 0x0000003f00052c82 */ /* 0x000fe20008000000 */
[----:B------:R-:W-:Y:S01]  /*0c10*/  @!UP2 ULDC UR16, c[0x0][0xc] ;  /* 0x000003000010aab9 */ /* 0x000fe20000000800 */
[----:B------:R-:W-:Y:S01]  /*0c20*/  @UP2 UIMAD.WIDE.U32 UR14, UR11, UR14, UR4 ;  /* 0x0000000e0b0e22a5 */ /* 0x000fe2000f8e0004 */
[----:B------:R-:W-:Y:S02]  /*0c30*/  ULDC UR12, c[0x0][0xc] ;  /* 0x00000300000c7ab9 */ /* 0x000fe40000000800 */
[----:B------:R-:W-:Y:S01]  /*0c40*/  @UP2 UMOV UR4, URZ ;  /* 0x0000003f00042c82 */ /* 0x000fe20008000000 */
[----:B------:R-:W-:Y:S01]  /*0c50*/  UMOV UR5, URZ ;  /* 0x0000003f00057c82 */ /* 0x000fe20008000000 */
[----:B------:R-:W-:Y:S01]  /*0c60*/  @UP2 UIADD3 UR15, UR15, UR4, URZ ;  /* 0x000000040f0f2290 */ /* 0x000fe2000fffe03f */
[----:B------:R-:W-:-:S02]  /*0c70*/  ULDC UR13, c[0x0][0x10] ;  /* 0x00000400000d7ab9 */ /* 0x000fc40000000800 */
[----:B------:R-:W-:Y:S01]  /*0c80*/  UMOV UR4, UR11 ;  /* 0x0000000b00047c82 */ /* 0x000fe20008000000 */
[----:B------:R-:W-:Y:S02]  /*0c90*/  UIMAD.WIDE.U32 UR12, UR12, UR13, URZ ;  /* 0x0000000d0c0c72a5 */ /* 0x000fe4000f8e003f */
[----:B------:R-:W-:Y:S01]  /*0ca0*/  @!UP2 UIMAD.WIDE.U32 UR4, UR9, UR16, UR4 ;  /* 0x000000100904a2a5 */ /* 0x000fe2000f8e0004 */
[----:B------:R-:W-:Y:S02]  /*0cb0*/  ULDC UR11, c[0x0][0x14] ;  /* 0x00000500000b7ab9 */ /* 0x000fe40000000800 */
[----:B------:R-:W-:Y:S02]  /*0cc0*/  UIMAD.WIDE.U32 UR22, UR12, UR11, URZ ;  /* 0x0000000b0c1672a5 */ /* 0x000fe4000f8e003f */
[----:B------:R-:W-:Y:S02]  /*0cd0*/  UIMAD UR13, UR13, UR11, URZ ;  /* 0x0000000b0d0d72a4 */ /* 0x000fe4000f8e023f */
[----:B------:R-:W-:Y:S01]  /*0ce0*/  @!UP2 UMOV UR14, UR4 ;  /* 0x00000004000eac82 */ /* 0x000fe20008000000 */
[----:B------:R-:W-:Y:S01]  /*0cf0*/  @!UP2 UMOV UR15, UR5 ;  /* 0x00000005000fac82 */ /* 0x000fe20008000000 */
[----:B------:R-:W-:-:S02]  /*0d00*/  UIADD3 UR13, UR23, UR13, URZ ;  /* 0x0000000d170d7290 */ /* 0x000fc4000fffe03f */
[----:B------:R-:W-:-:S04]  /*0d10*/  UIADD3 UR4, UP1, UR14, UR22, URZ ;  /* 0x000000160e047290 */ /* 0x000fc8000ff3e03f */
[----:B------:R-:W-:Y:S02]  /*0d20*/  UIADD3.X UR5, UR15, UR13, URZ, UP1, !UPT ;  /* 0x0000000d0f057290 */ /* 0x000fe40008ffe43f */
[----:B------:R-:W-:Y:S02]  /*0d30*/  USEL UR4, UR4, UR14, !UP0 ;  /* 0x0000000e04047287 */ /* 0x000fe4000c000000 */
[----:B------:R-:W-:-:S04]  /*0d40*/  USEL UR5, UR5, UR15, !UP0 ;  /* 0x0000000f05057287 */ /* 0x000fc8000c000000 */
[----:B0-----:R-:W-:Y:S01]  /*0d50*/  ISETP.LE.U32.AND P1, PT, R2, UR4, PT ;  /* 0x0000000402007c0c */ /* 0x001fe2000bf23070 */
[----:B------:R-:W-:Y:S02]  /*0d60*/  IMAD.MOV.U32 R2, RZ, RZ, -0x1 ;  /* 0xffffffffff027424 */ /* 0x000fe400078e00ff */
[----:B------:R-:W-:Y:S02]  /*0d70*/  IMAD.U32 R0, RZ, RZ, UR5 ;  /* 0x00000005ff007e24 */ /* 0x000fe4000f8e00ff */
[----:B------:R-:W-:-:S03]  /*0d80*/  IMAD.U32 R5, RZ, RZ, UR5 ;  /* 0x00000005ff057e24 */ /* 0x000fc6000f8e00ff */
[----:B------:R-:W-:Y:S01]  /*0d90*/  ISETP.GE.U32.AND.EX P1, PT, R0, R3, PT, P1 ;  /* 0x000000030000720c */ /* 0x000fe20003f26110 */
[----:B------:R-:W-:Y:S02]  /*0da0*/  IMAD.U32 R0, RZ, RZ, UR4 ;  /* 0x00000004ff007e24 */ /* 0x000fe4000f8e00ff */
[----:B------:R-:W-:-:S10]  /*0db0*/  IMAD.MOV.U32 R3, RZ, RZ, -0x1 ;  /* 0xffffffffff037424 */ /* 0x000fd400078e00ff */
[----:B------:R-:W-:Y:S05]  /*0dc0*/  @P1 BRA `(.L_x_11) ;  /* 0x0000000400481947 */ /* 0x000fea0003800000 */
[----:B------:R-:W-:Y:S01]  /*0dd0*/  ULDC.64 UR24, c[0x0][0x628] ;  /* 0x00018a0000187ab9 */ /* 0x000fe20000000a00 */
[C---:B------:R-:W-:Y:S01]  /*0de0*/  R2UR UR27, R0.reuse ;  /* 0x00000000001b72ca */ /* 0x040fe200000e0000 */
[----:B------:R-:W-:Y:S01]  /*0df0*/  ULDC UR26, c[0x0][0x630] ;  /* 0x00018c00001a7ab9 */ /* 0x000fe20000000800 */
[----:B------:R-:W-:Y:S02]  /*0e00*/  ISETP.NE.U32.AND P1, PT, RZ, UR24, PT ;  /* 0x00000018ff007c0c */ /* 0x000fe4000bf25070 */
[----:B------:R-:W-:Y:S02]  /*0e10*/  R2UR UR4, R0 ;  /* 0x00000000000472ca */ /* 0x000fe400000e0000 */
[----:B------:R-:W-:Y:S02]  /*0e20*/  ISETP.NE.AND.EX P1, PT, RZ, UR25, PT, P1 ;  /* 0x00000019ff007c0c */ /* 0x000fe4000bf25310 */
[----:B------:R-:W-:-:S11]  /*0e30*/  R2UR UR5, R5 ;  /* 0x00000000050572ca */ /* 0x000fd600000e0000 */
[----:B------:R-:W-:Y:S05]  /*0e40*/  @!P1 BRA `(.L_x_12) ;  /* 0x0000000000309947 */ /* 0x000fea0003800000 */
[----:B------:R-:W-:Y:S01]  /*0e50*/  R2UR UR4, R0 ;  /* 0x00000000000472ca */ /* 0x000fe200000e0000 */
[----:B------:R-:W-:Y:S01]  /*0e60*/  ULDC UR11, c[0x0][0x634] ;  /* 0x00018d00000b7ab9 */ /* 0x000fe20000000800 */
[----:B------:R-:W-:-:S11]  /*0e70*/  R2UR UR12, R5 ;  /* 0x00000000050c72ca */ /* 0x000fd600000e0000 */
[----:B------:R-:W-:-:S04]  /*0e80*/  UIADD3 UR11, UP1, UR4, UR11, URZ ;  /* 0x0000000b040b7290 */ /* 0x000fc8000ff3e03f */
[----:B------:R-:W-:-:S04]  /*0e90*/  UIADD3.X UR12, URZ, UR12, URZ, UP1, !UPT ;  /* 0x0000000c3f0c7290 */ /* 0x000fc80008ffe43f */
[----:B------:R-:W-:-:S04]  /*0ea0*/  UIMAD.WIDE.U32 UR4, UR12, UR24, URZ ;  /* 0x000000180c0472a5 */ /* 0x000fc8000f8e003f */
[----:B------:R-:W-:Y:S02]  /*0eb0*/  UIMAD.WIDE.U32 UR14, UP1, UR11, UR25, UR4 ;  /* 0x000000190b0e72a5 */ /* 0x000fe4000f820004 */
[----:B------:R-:W-:Y:S02]  /*0ec0*/  UIMAD.WIDE.U32 UR4, UR11, UR24, URZ ;  /* 0x000000180b0472a5 */ /* 0x000fe4000f8e003f */
[----:B------:R-:W-:Y:S02]  /*0ed0*/  UIADD3.X UR17, URZ, URZ, URZ, UP1, !UPT ;  /* 0x0000003f3f117290 */ /* 0x000fe40008ffe43f */
[----:B------:R-:W-:Y:S01]  /*0ee0*/  UIADD3 URZ, UP1, UR5, UR14, URZ ;  /* 0x0000000e053f7290 */ /* 0x000fe2000ff3e03f */
[----:B------:R-:W-:-:S03]  /*0ef0*/  UMOV UR16, UR15 ;  /* 0x0000000f00107c82 */ /* 0x000fc60008000000 */
[----:B------:R-:W-:-:S12]  /*0f00*/  UIMAD.WIDE.U32.X UR4, UR12, UR25, UR16, UP1 ;  /* 0x000000190c0472a5 */ /* 0x000fd800088e0410 */
.L_x_12:
[----:B------:R-:W-:Y:S01]  /*0f10*/  USHF.R.U64 UR4, UR4, UR26, UR5 ;  /* 0x0000001a04047299 */ /* 0x000fe20008001205 */
[----:B------:R-:W-:Y:S01]  /*0f20*/  R2UR UR15, R5 ;  /* 0x00000000050f72ca */ /* 0x000fe200000e0000 */
[----:B------:R-:W-:Y:S02]  /*0f30*/  USHF.R.U32.HI UR5, URZ, UR26, UR5 ;  /* 0x0000001a3f057299 */ /* 0x000fe40008011605 */
[----:B------:R-:W-:Y:S01]  /*0f40*/  UIADD3 UR12, UP1, URZ, -UR4, URZ ;  /* 0x800000043f0c7290 */ /* 0x000fe2000ff3e03f */
[----:B------:R-:W-:Y:S01]  /*0f50*/  ULDC.64 UR16, c[0x0][0x620] ;  /* 0x0001880000107ab9 */ /* 0x000fe20000000a00 */
[----:B------:R-:W-:Y:S02]  /*0f60*/  UMOV UR14, UR27 ;  /* 0x0000001b000e7c82 */ /* 0x000fe40008000000 */
[----:B------:R-:W-:Y:S01]  /*0f70*/  UIADD3.X UR5, URZ, ~UR5, URZ, UP1, !UPT ;  /* 0x800000053f057290 */ /* 0x000fe20008ffe43f */
[----:B------:R-:W-:Y:S01]  /*0f80*/  ULDC UR11, c[0x0][0x618] ;  /* 0x00018600000b7ab9 */ /* 0x000fe20000000800 */
[----:B------:R-:W-:-:S02]  /*0f90*/  @UP2 UIMAD UR8, UR19, UR10, UR9 ;  /* 0x0000000a130822a4 */ /* 0x000fc4000f8e0209 */
[----:B------:R-:W-:Y:S02]  /*0fa0*/  UIMAD UR5, UR5, UR16, URZ ;  /* 0x00000010050572a4 */ /* 0x000fe4000f8e023f */
[----:B------:R-:W-:Y:S02]  /*0fb0*/  UIMAD.WIDE.U32 UR14, UR12, UR16, UR14 ;  /* 0x000000100c0e72a5 */ /* 0x000fe4000f8e000e */
[----:B------:R-:W-:Y:S01]  /*0fc0*/  UIMAD UR12, UR12, UR17, UR5 ;  /* 0x000000110c0c72a4 */ /* 0x000fe2000f8e0205 */
[----:B------:R-:W-:Y:S01]  /*0fd0*/  ULDC UR16, c[0x0][0x608] ;  /* 0x0001820000107ab9 */ /* 0x000fe20000000800 */
[----:B------:R-:W-:Y:S02]  /*0fe0*/  ULDC UR28, c[0x0][0x658] ;  /* 0x00019600001c7ab9 */ /* 0x000fe40000000800 */
[----:B------:R-:W-:Y:S01]  /*0ff0*/  UIADD3 UR12, UR15, UR12, URZ ;  /* 0x0000000c0f0c7290 */ /* 0x000fe2000fffe03f */
[----:B------:R-:W-:Y:S01]  /*1000*/  UMOV UR9, 0xffffffff ;  /* 0xffffffff00097882 */ /* 0x000fe20000000000 */
[----:B------:R-:W-:-:S02]  /*1010*/  ULDC UR5, c[0x0][0x600] ;  /* 0x0001800000057ab9 */ /* 0x000fc40000000800 */
[----:B------:R-:W-:Y:S02]  /*1020*/  USHF.R.U64 UR27, UR14, UR11, UR12 ;  /* 0x0000000b0e1b7299 */ /* 0x000fe4000800120c */
[----:B------:R-:W-:Y:S02]  /*1030*/  USHF.R.U32.HI UR12, URZ, UR11, UR12 ;  /* 0x0000000b3f0c7299 */ /* 0x000fe4000801160c */
[----:B------:R-:W-:Y:S01]  /*1040*/  USHF.L.U32 UR9, UR9, UR28, URZ ;  /* 0x0000001c09097299 */ /* 0x000fe2000800063f */
[----:B------:R-:W-:Y:S01]  /*1050*/  ULDC.64 UR10, c[0x0][0x640] ;  /* 0x00019000000a7ab9 */ /* 0x000fe20000000a00 */
[----:B------:R-:W-:Y:S01]  /*1060*/  USHF.R.U64 UR32, UR27, UR16, UR12 ;  /* 0x000000101b207299 */ /* 0x000fe2000800120c */
[----:B------:R-:W-:Y:S01]  /*1070*/  ISETP.NE.U32.AND P1, PT, RZ, UR10, PT ;  /* 0x0000000aff007c0c */ /* 0x000fe2000bf25070 */
[----:B------:R-:W-:Y:S02]  /*1080*/  USHF.R.U32.HI UR12, URZ, UR16, UR12 ;  /* 0x000000103f0c7299 */ /* 0x000fe4000801160c */
[----:B------:R-:W-:Y:S01]  /*1090*/  UIADD3 UR26, UR5, -0x1, URZ ;  /* 0xffffffff051a7890 */ /* 0x000fe2000fffe03f */
[----:B------:R-:W-:Y:S01]  /*10a0*/  ISETP.NE.AND.EX P1, PT, RZ, UR11, PT, P1 ;  /* 0x0000000bff007c0c */ /* 0x000fe2000bf25310 */
[----:B------:R-:W-:-:S02]  /*10b0*/  USHF.R.U64 UR33, UR32, UR28, UR12 ;  /* 0x0000001c20217299 */ /* 0x000fc4000800120c */
[----:B------:R-:W-:Y:S02]  /*10c0*/  USHF.R.U32.HI UR14, URZ, UR28, UR12 ;  /* 0x0000001c3f0e7299 */ /* 0x000fe4000801160c */
[----:B------:R-:W-:Y:S01]  /*10d0*/  ULOP3.LUT UR12, URZ, UR9, URZ, 0x33, !UPT ;  /* 0x000000093f0c7292 */ /* 0x000fe2000f8e333f */
[----:B------:R-:W-:Y:S01]  /*10e0*/  ULDC UR29, c[0x0][0x648] ;  /* 0x00019200001d7ab9 */ /* 0x000fe20000000800 */
[----:B------:R-:W-:Y:S01]  /*10f0*/  ULDC UR30, c[0x0][0x638] ;  /* 0x00018e00001e7ab9 */ /* 0x000fe20000000800 */
[----:B------:R-:W-:Y:S01]  /*1100*/  UMOV UR31, 0x1 ;  /* 0x00000001001f7882 */ /* 0x000fe20000000000 */
[----:B------:R-:W-:-:S04]  /*1110*/  UMOV UR9, UR33 ;  /* 0x0000002100097c82 */ /* 0x000fc80008000000 */
[----:B------:R-:W-:Y:S05]  /*1120*/  @!P1 BRA `(.L_x_13) ;  /* 0x0000000000309947 */ /* 0x000fea0003800000 */
[----:B------:R-:W-:Y:S02]  /*1130*/  ULDC UR9, c[0x0][0x64c] ;  /* 0x0001930000097ab9 */ /* 0x000fe40000000800 */
        /* <DEDUP_REMOVED lines=8> */
[----:B------:R-:W-:-:S07]  /*11c0*/  UIMAD.WIDE.U32.X UR10, UR19, UR11, UR24, UP1 ;  /* 0x0000000b130a72a5 */ /* 0x000fce00088e0418 */
[----:B------:R-:W-:Y:S01]  /*11d0*/  UMOV UR9, UR10 ;  /* 0x0000000a00097c82 */ /* 0x000fe20008000000 */
[----:B------:R-:W-:-:S05]  /*11e0*/  UMOV UR14, UR11 ;  /* 0x0000000b000e7c82 */ /* 0x000fca0008000000 */
.L_x_13:
[----:B------:R-:W-:Y:S01]  /*11f0*/  USHF.R.U64 UR10, UR9, UR29, UR14 ;  /* 0x0000001d090a7299 */ /* 0x000fe2000800120e */
[----:B------:R-:W-:Y:S01]  /*1200*/  IMAD.MOV.U32 R11, RZ, RZ, 0x1 ;  /* 0x00000001ff0b7424 */ /* 0x000fe200078e00ff */
[----:B------:R-:W-:Y:S01]  /*1210*/  USHF.L.U32 UR9, UR31, UR28, URZ ;  /* 0x0000001c1f097299 */ /* 0x000fe2000800063f */
[----:B------:R-:W-:Y:S01]  /*1220*/  IMAD.U32 R4, RZ, RZ, UR4 ;  /* 0x00000004ff047e24 */ /* 0x000fe2000f8e00ff */
[----:B------:R-:W-:Y:S02]  /*1230*/  ULOP3.LUT UR12, UR32, UR12, URZ, 0xc0, !UPT ;  /* 0x0000000c200c7292 */ /* 0x000fe4000f8ec03f */
[----:B------:R-:W-:Y:S02]  /*1240*/  UIADD3 UR11, -UR10, URZ, URZ ;  /* 0x0000003f0a0b7290 */ /* 0x000fe4000fffe13f */
[----:B------:R-:W-:Y:S02]  /*1250*/  UIMAD UR12, UR9, UR10, UR12 ;  /* 0x0000000a090c72a4 */ /* 0x000fe4000f8e020c */
[----:B------:R-:W-:-:S02]  /*1260*/  ULOP3.LUT UR26, UR27, UR26, URZ, 0xc0, !UPT ;  /* 0x0000001a1b1a7292 */ /* 0x000fc4000f8ec03f */
[----:B------:R-:W-:Y:S01]  /*1270*/  UIMAD UR9, UR11, UR30, UR33 ;  /* 0x0000001e0b0972a4 */ /* 0x000fe2000f8e0221 */
[----:B------:R-:W-:Y:S02]  /*1280*/  ULDC UR10, c[0x0][0x610] ;  /* 0x00018400000a7ab9 */ /* 0x000fe40000000800 */
[----:B------:R-:W-:Y:S02]  /*1290*/  UIMAD UR8, UR12, UR10, UR8 ;  /* 0x0000000a0c0872a4 */ /* 0x000fe4000f8e0208 */
[----:B------:R-:W-:-:S04]  /*12a0*/  UIMAD UR9, UR9, UR5, UR26 ;  /* 0x00000005090972a4 */ /* 0x000fc8000f8e021a */
[----:B------:R-:W-:Y:S02]  /*12b0*/  USEL UR5, UR9, UR8, !UP2 ;  /* 0x0000000809057287 */ /* 0x000fe4000d000000 */
[----:B------:R-:W-:-:S04]  /*12c0*/  USEL UR8, UR8, UR9, !UP2 ;  /* 0x0000000908087287 */ /* 0x000fc8000d000000 */
[----:B------:R-:W-:Y:S02]  /*12d0*/  IMAD.U32 R3, RZ, RZ, UR5 ;  /* 0x00000005ff037e24 */ /* 0x000fe4000f8e00ff */
[----:B------:R-:W-:-:S07]  /*12e0*/  IMAD.U32 R2, RZ, RZ, UR8 ;  /* 0x00000008ff027e24 */ /* 0x000fce000f8e00ff */
.L_x_11:
[----:B------:R-:W-:Y:S05]  /*12f0*/  @!P2 BRA `(.L_x_14) ;  /* 0x00000000000ca947 */ /* 0x000fea0003800000 */
[----:B------:R-:W-:Y:S01]  /*1300*/  UCGABAR_WAIT ;  /* 0x0000000000007dc7 */ /* 0x000fe20008000000 */
[----:B------:R-:W-:Y:S01]  /*1310*/  CCTL.IVALL ;  /* 0x00000000ff00798f */ /* 0x000fe20002000000 */
[----:B------:R-:W-:Y:S05]  /*1320*/  BRA `(.L_x_15) ;  /* 0x0000000000047947 */ /* 0x000fea0003800000 */
.L_x_14:
[----:B------:R-:W-:Y:S06]  /*1330*/  BAR.SYNC.DEFER_BLOCKING 0x0 ;  /* 0x0000000000007b1d */ /* 0x000fec0000010000 */
.L_x_15:
[----:B------:R-:W-:Y:S02]  /*1340*/  ULDC UR4, c[0x0][0x28c] ;  /* 0x0000a30000047ab9 */ /* 0x000fe40000000800 */
[----:B------:R-:W-:-:S04]  /*1350*/  UIADD3 UR4, UR4, 0x3f, URZ ;  /* 0x0000003f04047890 */ /* 0x000fc8000fffe03f */
[----:B------:R-:W-:-:S04]  /*1360*/  USHF.R.S32.HI UR5, URZ, 0x1f, UR4 ;  /* 0x0000001f3f057899 */ /* 0x000fc80008011404 */
[----:B------:R-:W-:-:S04]  /*1370*/  ULEA.HI UR5, UR5, UR4, URZ, 0x6 ;  /* 0x0000000405057291 */ /* 0x000fc8000f8f303f */
[----:B------:R-:W-:Y:S01]  /*1380*/  USHF.R.S32.HI UR14, URZ, 0x6, UR5 ;  /* 0x000000063f0e7899 */ /* 0x000fe20008011405 */
[----:B------:R-:W-:Y:S11]  /*1390*/  @!P3 BRA `(.L_x_16) ;  /* 0x000000440044b947 */ /* 0x000ff60003800000 */
[----:B------:R-:W-:-:S06]  /*13a0*/  UISETP.GT.U32.AND UP1, UPT, UR18, 0x1, UPT ;  /* 0x000000011200788c */ /* 0x000fcc000bf24070 */
[----:B------:R-:W-:-:S13]  /*13b0*/  PLOP3.LUT P1, PT, PT, PT, UP1, 0x80, 0x0 ;  /* 0x000000000000781c */ /* 0x000fda0003f2f018 */
[----:B------:R-:W-:Y:S05]  /*13c0*/  @P1 EXIT ;  /* 0x000000000000194d */ /* 0x000fea0003800000 */
.L_x_17:
[----:B------:R-:W-:-:S08]  /*13d0*/  NOP ;  /* 0x0000000000007918 */ /* 0x000fd00000000000 */
[----:B------:R-:W0:Y:S02]  /*13e0*/  USETMAXREG.TRY_ALLOC.CTAPOOL UP1, 0xe8 ;  /* 0x000000e8000079c8 */ /* 0x000e240008020600 */
[----:B0-----:R-:W-:-:S13]  /*13f0*/  PLOP3.LUT P1, PT, PT, PT, UP1, 0x80, 0x0 ;  /* 0x000000000000781c */ /* 0x001fda0003f2f018 */
[----:B------:R-:W-:Y:S05]  /*1400*/  @!P1 BRA `(.L_x_17) ;  /* 0xfffffffc00f09947 */ /* 0x000fea000383ffff */
[----:B------:R-:W-:-:S13]  /*1410*/  LOP3.LUT P1, RZ, R11, 0xff, RZ, 0xc0, !PT ;  /* 0x000000ff0bff7812 */ /* 0x000fda000782c0ff */
[----:B------:R-:W-:Y:S05]  /*1420*/  @!P1 EXIT ;  /* 0x000000000000994d */ /* 0x000fea0003800000 */
[----:B------:R-:W0:Y:S01]  /*1430*/  S2UR UR5, SR_CgaCtaId ;  /* 0x00000000000579c3 */ /* 0x000e220000008800 */
[CC--:B------:R-:W-:Y:S01]  /*1440*/  LEA.HI R6, R12.reuse, R7.reuse, RZ, 0x2 ;  /* 0x000000070c067211 */ /* 0x0c0fe200078f10ff */
[----:B------:R-:W-:Y:S01]  /*1450*/  USHF.R.U32.HI UR4, URZ, 0x2, UR14 ;  /* 0x000000023f047899 */ /* 0x000fe2000801160e */
[----:B------:R-:W-:Y:S01]  /*1460*/  LEA.HI R14, R12, R7, RZ, 0x5 ;  /* 0x000000070c0e7211 */ /* 0x000fe200078f28ff */
[----:B------:R-:W-:Y:S01]  /*1470*/  UMOV UR12, 0x400 ;  /* 0x00000400000c7882 */ /* 0x000fe20000000000 */
[--C-:B------:R-:W-:Y:S01]  /*1480*/  SHF.R.S32.HI R13, RZ, 0x2, R6.reuse ;  /* 0x00000002ff0d7819 */ /* 0x100fe20000011406 */
[----:B------:R-:W-:Y:S01]  /*1490*/  ULOP3.LUT UR15, UR14, 0x3, URZ, 0xc0, !UPT ;  /* 0x000000030e0f7892 */ /* 0x000fe2000f8ec03f */
[----:B------:R-:W-:Y:S01]  /*14a0*/  SHF.R.S32.HI R12, RZ, 0x1f, R6 ;  /* 0x0000001fff0c7819 */ /* 0x000fe20000011406 */
[----:B------:R-:W-:Y:S01]  /*14b0*/  ULOP3.LUT UR4, UR4, 0x1, URZ, 0xc0, !UPT ;  /* 0x0000000104047892 */ /* 0x000fe2000f8ec03f */
[----:B------:R-:W-:Y:S01]  /*14c0*/  LOP3.LUT R6, R6, 0xfffffffc, RZ, 0xc0, !PT ;  /* 0xfffffffc06067812 */ /* 0x000fe200078ec0ff */
[----:B------:R-:W-:Y:S01]  /*14d0*/  USEL UR15, UR15, URZ, !UP0 ;  /* 0x0000003f0f0f7287 */ /* 0x000fe2000c000000 */
[----:B------:R-:W-:Y:S01]  /*14e0*/  LEA.HI R12, R12, R13, RZ, 0x3 ;  /* 0x0000000d0c0c7211 */ /* 0x000fe200078f18ff */
[----:B------:R-:W-:-:S02]  /*14f0*/  UISETP.EQ.U32.AND UP0, UPT, UR4, 0x1, !UP0 ;  /* 0x000000010400788c */ /* 0x000fc4000c702070 */
[----:B------:R-:W-:Y:S01]  /*1500*/  IMAD.IADD R11, R7, 0x1, -R6 ;  /* 0x00000001070b7824 */ /* 0x000fe200078e0a06 */
[----:B------:R-:W-:Y:S01]  /*1510*/  LOP3.LUT R6, R12, 0xfffffff8, RZ, 0xc0, !PT ;  /* 0xfffffff80c067812 */ /* 0x000fe200078ec0ff */
[----:B------:R-:W-:Y:S01]  /*1520*/  VIADD R12, R16, 0xffffffff ;  /* 0xffffffff100c7836 */ /* 0x000fe20000000000 */
[----:B------:R-:W-:Y:S01]  /*1530*/  UISETP.LT.AND UP1, UPT, UR14, 0x1, UPT ;  /* 0x000000010e00788c */ /* 0x000fe2000bf21270 */
[----:B------:R-:W-:Y:S02]  /*1540*/  ULDC UR6, c[0x0][0x284] ;  /* 0x0000a10000067ab9 */ /* 0x000fe40000000800 */
[----:B------:R-:W-:Y:S01]  /*1550*/  IMAD.IADD R6, R13, 0x1, -R6 ;  /* 0x000000010d067824 */ /* 0x000fe200078e0a06 */
[C---:B------:R-:W-:Y:S01]  /*1560*/  ISETP.NE.AND P1, PT, R12.reuse, RZ, PT ;  /* 0x000000ff0c00720c */ /* 0x040fe20003f25270 */
[----:B------:R-:W-:Y:S01]  /*1570*/  IMAD.SHL.U32 R12, R12, 0x8, RZ ;  /* 0x000000080c0c7824 */ /* 0x000fe200078e00ff */
[----:B------:R-:W-:Y:S01]  /*1580*/  SHF.R.S32.HI R13, RZ, 0x5, R14 ;  /* 0x00000005ff0d7819 */ /* 0x000fe2000001140e */
[----:B0-----:R-:W-:Y:S01]  /*1590*/  ULEA UR12, UR5, UR12, 0x18 ;  /* 0x0000000c050c7291 */ /* 0x001fe2000f8ec03f */
[--C-:B------:R-:W-:Y:S01]  /*15a0*/  SHF.R.S32.HI R7, RZ, 0x1f, R6.reuse ;  /* 0x0000001fff077819 */ /* 0x100fe20000011406 */
[----:B------:R-:W-:Y:S01]  /*15b0*/  USEL UR16, UR14, 0x1, UP1 ;  /* 0x000000010e107887 */ /* 0x000fe20008800000 */
[----:B------:R-:W-:Y:S01]  /*15c0*/  LOP3.LUT R12, R12, 0x8, RZ, 0xc0, !PT ;  /* 0x000000080c0c7812 */ /* 0x000fe200078ec0ff */
[----:B------:R-:W-:Y:S01]  /*15d0*/  UIADD3 UR4, UR12, 0x4180, URZ ;  /* 0x000041800c047890 */ /* 0x000fe2000fffe03f */
[C-C-:B------:R-:W-:Y:S01]  /*15e0*/  IMAD R18, R13.reuse, -0x10, -R6.reuse ;  /* 0xfffffff00d127824 */ /* 0x140fe200078e0a06 */
[----:B------:R-:W-:Y:S01]  /*15f0*/  UIADD3 UR5, UR12, 0x180, URZ ;  /* 0x000001800c057890 */ /* 0x000fe2000fffe03f */
[----:B------:R-:W-:Y:S01]  /*1600*/  IMAD.WIDE R6, R13, 0x10, R6 ;  /* 0x000000100d067825 */ /* 0x000fe200078e0206 */
[----:B------:R-:W-:Y:S01]  /*1610*/  UIADD3 UR33, UR12, 0x50, URZ ;  /* 0x000000500c217890 */ /* 0x000fe2000fffe03f */
[----:B------:R-:W-:Y:S01]  /*1620*/  SEL R85, RZ, 0x1, P1 ;  /* 0x00000001ff557807 */ /* 0x000fe20000800000 */
[----:B------:R-:W-:Y:S01]  /*1630*/  USHF.R.U32.HI UR4, URZ, 0x4, UR4 ;  /* 0x000000043f047899 */ /* 0x000fe20008011604 */
[C---:B------:R-:W-:Y:S01]  /*1640*/  LOP3.LUT R86, R12.reuse, 0x8, RZ, 0x3c, !PT ;  /* 0x000000080c567812 */ /* 0x040fe200078e3cff */
[----:B------:R-:W-:Y:S01]  /*1650*/  USHF.R.U32.HI UR5, URZ, 0x4, UR5 ;  /* 0x000000043f057899 */ /* 0x000fe20008011605 */
[----:B------:R-:W-:Y:S01]  /*1660*/  LOP3.LUT R17, R12, 0x18, RZ, 0x3c, !PT ;  /* 0x000000180c117812 */ /* 0x000fe200078e3cff */
[----:B------:R-:W-:Y:S01]  /*1670*/  ULOP3.LUT UR4, UR4, 0x3fff, URZ, 0xc0, !UPT ;  /* 0x00003fff04047892 */ /* 0x000fe2000f8ec03f */
[----:B------:R-:W-:Y:S01]  /*1680*/  LEA R16, R16, UR33, 0x3 ;  /* 0x0000002110107c11 */ /* 0x000fe2000f8e18ff */
[----:B------:R-:W-:Y:S01]  /*1690*/  ULOP3.LUT UR5, UR5, 0x3fff, URZ, 0xc0, !UPT ;  /* 0x00003fff05057892 */ /* 0x000fe2000f8ec03f */
[----:B------:R-:W-:Y:S01]  /*16a0*/  VIADD R18, R18, UR6 ;  /* 0x0000000612127c36 */ /* 0x000fe20008000000 */
[----:B------:R-:W-:-:S02]  /*16b0*/  ULOP3.LUT UR31, UR7, 0x1, URZ, 0xfc, !UPT ;  /* 0x00000001071f7892 */ /* 0x000fc4000f8efc3f */
[----:B------:R-:W-:Y:S02]  /*16c0*/  USHF.L.U32 UR32, UR14, 0x1, URZ ;  /* 0x000000010e207899 */ /* 0x000fe4000800063f */
[----:B------:R-:W-:Y:S02]  /*16d0*/  UIADD3 UR16, -UR16, UR14, URZ ;  /* 0x0000000e10107290 */ /* 0x000fe4000fffe13f */
[----:B------:R-:W-:Y:S02]  /*16e0*/  USEL UR17, URZ, 0x1, !UP0 ;  /* 0x000000013f117887 */ /* 0x000fe4000c000000 */
[----:B------:R-:W-:Y:S02]  /*16f0*/  ULOP3.LUT UR18, UR4, 0x10000, URZ, 0xfc, !UPT ;  /* 0x0001000004127892 */ /* 0x000fe4000f8efc3f */
[----:B------:R-:W-:-:S12]  /*1700*/  ULOP3.LUT UR19, UR5, 0x10000, URZ, 0xfc, !UPT ;  /* 0x0001000005137892 */ /* 0x000fd8000f8efc3f */
.L_x_108:
[----:B------:R-:W-:Y:S01]  /*1710*/  SHF.L.U32 R13, R85, 0x1f, RZ ;  /* 0x0000001f550d7819 */ /* 0x000fe200000006ff */
[----:B------:R-:W0:Y:S01]  /*1720*/  LDC R12, c[0x0][0x28c] ;  /* 0x0000a300ff0c7b82 */ /* 0x000e220000000800 */
[----:B------:R-:W-:Y:S01]  /*1730*/  UMOV UR4, URZ ;  /* 0x0000003f00047c82 */ /* 0x000fe20008000000 */
[----:B------:R-:W-:Y:S01]  /*1740*/  UMOV UR24, UR15 ;  /* 0x0000000f00187c82 */ /* 0x000fe20008000000 */
[----:B------:R-:W1:Y:S01]  /*1750*/  SYNCS.PHASECHK.TRANS64.TRYWAIT P1, [R16+URZ+-0x8], R13 ;  /* 0xfffff80d100075a7 */ /* 0x000e62000802017f */
[----:B0-----:R-:W-:Y:S01]  /*1760*/  ISETP.GE.AND P2, PT, R12, 0x1, PT ;  /* 0x000000010c00780c */ /* 0x001fe20003f46270 */
[----:B-12-4-:R-:W-:-:S12]  /*1770*/  @!P1 BRA `(.L_x_18) ;  /* 0x00000050005c9947 */ /* 0x016fd80003800000 */
.L_x_130:
[----:B------:R-:W-:Y:S01]  /*1780*/  UMOV UR5, URZ ;  /* 0x0000003f00057c82 */ /* 0x000fe20008000000 */
[----:B------:R-:W-:Y:S01]  /*1790*/  UMOV UR6, URZ ;  /* 0x0000003f00067c82 */ /* 0x000fe20008000000 */
[----:B------:R-:W-:Y:S01]  /*17a0*/  CS2R R20, SRZ ;  /* 0x0000000000147805 */ /* 0x000fe2000001ff00 */
[----:B------:R-:W-:Y:S01]  /*17b0*/  IMAD.MOV.U32 R19, RZ, RZ, RZ ;  /* 0x000000ffff137224 */ /* 0x000fe200078e00ff */
[----:B------:R-:W-:Y:S02]  /*17c0*/  CS2R R56, SRZ ;  /* 0x0000000000387805 */ /* 0x000fe4000001ff00 */
[----:B------:R-:W-:Y:S02]  /*17d0*/  CS2R R58, SRZ ;  /* 0x00000000003a7805 */ /* 0x000fe4000001ff00 */
[----:B------:R-:W-:Y:S02]  /*17e0*/  CS2R R60, SRZ ;  /* 0x00000000003c7805 */ /* 0x000fe4000001ff00 */
[----:B------:R-:W-:-:S02]  /*17f0*/  CS2R R62, SRZ ;  /* 0x00000000003e7805 */ /* 0x000fc4000001ff00 */
[----:B------:R-:W-:Y:S02]  /*1800*/  CS2R R64, SRZ ;  /* 0x0000000000407805 */ /* 0x000fe4000001ff00 */
[----:B------:R-:W-:Y:S02]  /*1810*/  CS2R R66, SRZ ;  /* 0x0000000000427805 */ /* 0x000fe4000001ff00 */
[----:B------:R-:W-:Y:S02]  /*1820*/  CS2R R68, SRZ ;  /* 0x0000000000447805 */ /* 0x000fe4000001ff00 */
[----:B------:R-:W-:Y:S02]  /*1830*/  CS2R R70, SRZ ;  /* 0x0000000000467805 */ /* 0x000fe4000001ff00 */
[----:B------:R-:W-:Y:S02]  /*1840*/  CS2R R72, SRZ ;  /* 0x0000000000487805 */ /* 0x000fe4000001ff00 */
[----:B------:R-:W-:-:S02]  /*1850*/  CS2R R74, SRZ ;  /* 0x00000000004a7805 */ /* 0x000fc4000001ff00 */
[----:B------:R-:W-:Y:S02]  /*1860*/  CS2R R76, SRZ ;  /* 0x00000000004c7805 */ /* 0x000fe4000001ff00 */
[----:B------:R-:W-:Y:S02]  /*1870*/  CS2R R78, SRZ ;  /* 0x00000000004e7805 */ /* 0x000fe4000001ff00 */
[----:B------:R-:W-:Y:S02]  /*1880*/  CS2R R80, SRZ ;  /* 0x0000000000507805 */ /* 0x000fe4000001ff00 */
[----:B------:R-:W-:Y:S01]  /*1890*/  CS2R R82, SRZ ;  /* 0x0000000000527805 */ /* 0x000fe2000001ff00 */
[----:B------:R-:W-:Y:S01]  /*18a0*/  IMAD.MOV.U32 R84, RZ, RZ, RZ ;  /* 0x000000ffff547224 */ /* 0x000fe200078e00ff */
[----:B------:R-:W-:Y:S01]  /*18b0*/  CS2R R24, SRZ ;  /* 0x0000000000187805 */ /* 0x000fe2000001ff00 */
[----:B------:R-:W-:Y:S01]  /*18c0*/  IMAD.U32 R22, RZ, RZ, UR17 ;  /* 0x00000011ff167e24 */ /* 0x000fe2000f8e00ff */
        /* <DEDUP_REMOVED lines=14> */
[----:B------:R-:W-:Y:S01]  /*19b0*/  CS2R R54, SRZ ;  /* 0x0000000000367805 */ /* 0x000fe2000001ff00 */
[----:B------:R-:W-:Y:S06]  /*19c0*/  @!P2 BRA `(.L_x_19) ;  /* 0x000000040060a947 */ /* 0x000fec0003800000 */
[----:B------:R-:W-:-:S06]  /*19d0*/  UISETP.NE.AND UP0, UPT, UR31, 0x3, UPT ;  /* 0x000000031f00788c */ /* 0x000fcc000bf05270 */
[----:B------:R-:W-:-:S13]  /*19e0*/  PLOP3.LUT P2, PT, PT, PT, UP0, 0x80, 0x0 ;  /* 0x000000000000781c */ /* 0x000fda0003f4f008 */
[----:B------:R-:W-:Y:S05]  /*19f0*/  @!P2 BRA `(.L_x_20) ;  /* 0x000000000004a947 */ /* 0x000fea0003800000 */
[----:B------:R-:W-:Y:S01]  /*1a00*/  BPT.TRAP 0x1 ;  /* 0x000000040000795c */ /* 0x000fe20000300000 */
.L_x_20:
[----:B------:R-:W-:Y:S01]  /*1a10*/  ULEA UR4, UR15, UR12, 0x3 ;  /* 0x0000000c0f047291 */ /* 0x000fe2000f8e183f */
[----:B------:R-:W-:-:S05]  /*1a20*/  IMAD.U32 R12, RZ, RZ, UR17 ;  /* 0x00000011ff0c7e24 */ /* 0x000fca000f8e00ff */
[----:B------:R-:W-:-:S04]  /*1a30*/  SHF.L.U32 R12, R12, 0x1f, RZ ;  /* 0x0000001f0c0c7819 */ /* 0x000fc800000006ff */
[----:B------:R1:W3:Y:S01]  /*1a40*/  SYNCS.PHASECHK.TRANS64.TRYWAIT P1, [UR4], R12 ;  /* 0x0000000cff0075a7 */ /* 0x0002e20008020144 */
[----:B------:R-:W-:Y:S05]  /*1a50*/  @!P2 BRA `(.L_x_21) ;  /* 0x000000000004a947 */ /* 0x000fea0003800000 */
[----:B------:R-:W-:Y:S01]  /*1a60*/  BPT.TRAP 0x1 ;  /* 0x000000040000795c */ /* 0x000fe20000300000 */
.L_x_21:
[----:B---3--:R-:W-:Y:S05]  /*1a70*/  @P1 BRA `(.L_x_22) ;  /* 0x0000000000081947 */ /* 0x008fea0003800000 */
[----:B------:R-:W3:Y:S02]  /*1a80*/  SYNCS.PHASECHK.TRANS64.TRYWAIT P1, [UR4], R12 ;  /* 0x0000000cff0075a7 */ /* 0x000ee40008020144 */
[----:B---3--:R-:W-:Y:S05]  /*1a90*/  @!P1 BRA `(.L_x_23) ;  /* 0x0000004c00a89947 */ /* 0x008fea0003800000 */
.L_x_22:
[----:B------:R-:W-:Y:S01]  /*1aa0*/  ULEA UR8, UR15, UR19, 0x8 ;  /* 0x000000130f087291 */ /* 0x000fe2000f8e403f */
[----:B------:R-:W-:Y:S01]  /*1ab0*/  WARPGROUP.ARRIVE ;  /* 0x00000000000079c5 */ /* 0x000fe20000000000 */
[----:B------:R-:W-:Y:S01]  /*1ac0*/  ULEA UR10, UR15, UR18, 0x8 ;  /* 0x000000120f0a7291 */ /* 0x000fe2000f8e403f */
[----:B------:R-:W-:Y:S01]  /*1ad0*/  CS2R R20, SRZ ;  /* 0x0000000000147805 */ /* 0x000fe2000001ff00 */
[----:B------:R-:W-:Y:S01]  /*1ae0*/  UMOV UR9, 0x80000020 ;  /* 0x8000002000097882 */ /* 0x000fe20000000000 */
[----:B------:R-:W-:Y:S01]  /*1af0*/  UMOV UR11, 0x80000020 ;  /* 0x80000020000b7882 */ /* 0x000fe20000000000 */
[----:B------:R-:W-:Y:S01]  /*1b00*/  ULDC UR5, c[0x0][0x50c] ;  /* 0x0001430000057ab9 */ /* 0x000fe20000000800 */
[----:B------:R-:W-:Y:S01]  /*1b10*/  UMOV UR4, 0x2 ;  /* 0x0000000200047882 */ /* 0x000fe20000000000 */
[----:B------:R-:W-:Y:S01]  /*1b20*/  UISETP.NE.AND UP0, UPT, UR5, 0x2, UPT ;  /* 0x000000020500788c */ /* 0x000fe2000bf05270 */
[----:B------:R-:W-:Y:S01]  /*1b30*/  IMAD.MOV.U32 R19, RZ, RZ, RZ ;  /* 0x000000ffff137224 */ /* 0x000fe200078e00ff */
[----:B------:R-:W-:Y:S01]  /*1b40*/  CS2R R56, SRZ ;  /* 0x0000000000387805 */ /* 0x000fe2000001ff00 */
[----:B------:R-:W-:Y:S01]  /*1b50*/  QGMMA.64x64x32.F32.E5M2.E5M2 R24, gdesc[UR8], RZ, !UPT ;  /* 0x00e00000081879f3 */ /* 0x000fe2000c7038ff */
[----:B------:R-:W-:Y:S01]  /*1b60*/  USEL UR5, URZ, 0x1, UP0 ;  /* 0x000000013f057887 */ /* 0x000fe20008000000 */
[----:B------:R-:W-:Y:S01]  /*1b70*/  CS2R R58, SRZ ;  /* 0x00000000003a7805 */ /* 0x000fe2000001ff00 */
[----:B------:R-:W-:Y:S01]  /*1b80*/  UIADD3 UR8, UR8, 0x2, URZ ;  /* 0x0000000208087890 */ /* 0x000fe2000fffe03f */
[----:B------:R-:W-:Y:S01]  /*1b90*/  CS2R R60, SRZ ;  /* 0x00000000003c7805 */ /* 0x000fe2000001ff00 */
[----:B------:R-:W-:Y:S01]  /*1ba0*/  UIADD3 UR10, UR10, 0x2, URZ ;  /* 0x000000020a0a7890 */ /* 0x000fe2000fffe03f */
[----:B------:R-:W-:-:S02]  /*1bb0*/  CS2R R62, SRZ ;  /* 0x00000000003e7805 */ /* 0x000fc4000001ff00 */
[----:B------:R-:W-:Y:S01]  /*1bc0*/  ISETP.NE.AND P1, PT, RZ, UR5, PT ;  /* 0x00000005ff007c0c */ /* 0x000fe2000bf25270 */
[----:B------:R-:W-:Y:S01]  /*1bd0*/  UMOV UR9, 0x80000020 ;  /* 0x8000002000097882 */ /* 0x000fe20000000000 */
[----:B------:R-:W-:Y:S01]  /*1be0*/  UMOV UR11, 0x80000020 ;  /* 0x80000020000b7882 */ /* 0x000fe20000000000 */
        /* <DEDUP_REMOVED lines=9> */
[----:B------:R-:W-:Y:S01]  /*1c80*/  CS2R R82, SRZ ;  /* 0x0000000000527805 */ /* 0x000fe2000001ff00 */
[----:B------:R-:W-:Y:S01]  /*1c90*/  IMAD.MOV.U32 R84, RZ, RZ, RZ ;  /* 0x000000ffff547224 */ /* 0x000fe200078e00ff */
[----:B------:R-:W-:Y:S01]  /*1ca0*/  QGMMA.64x64x32.F32.E5M2.E5M2 R24, gdesc[UR8], R24, gsb0 ;  /* 0x00e00000081879f3 */ /* 0x000fe20008003818 */
[----:B------:R-:W-:Y:S05]  /*1cb0*/  @!P1 BRA `(.L_x_24) ;  /* 0x0000000000889947 */ /* 0x000fea0003800000 */
[----:B------:R-:W-:Y:S02]  /*1cc0*/  WARPGROUP.DEPBAR.LE gsb0, 0x0 ;  /* 0x00008000000079c5 */ /* 0x000fe40000010000 */
[----:B------:R-:W-:-:S01]  /*1cd0*/  FADD R83, RZ, R24 ;  /* 0x00000018ff537221 */ /* 0x000fc20000000000 */
[----:B------:R-:W-:Y:S01]  /*1ce0*/  FADD R84, RZ, R25 ;  /* 0x00000019ff547221 */ /* 0x000fe20000000000 */
        /* <DEDUP_REMOVED lines=30> */
[----:B------:R-:W-:-:S06]  /*1ed0*/  UMOV UR4, URZ ;  /* 0x0000003f00047c82 */ /* 0x000fcc0008000000 */
.L_x_24:
[----:B------:R-:W-:-:S04]  /*1ee0*/  UIADD3 UR24, UR15, 0x1, URZ ;  /* 0x000000010f187890 */ /* 0x000fc8000fffe03f */
[----:B------:R-:W-:-:S04]  /*1ef0*/  UISETP.NE.AND UP0, UPT, UR24, 0x4, UPT ;  /* 0x000000041800788c */ /* 0x000fc8000bf05270 */
[----:B------:R-:W-:Y:S02]  /*1f00*/  USEL UR6, URZ, 0x1, UP0 ;  /* 0x000000013f067887 */ /* 0x000fe40008000000 */
[----:B------:R-:W-:Y:S02]  /*1f10*/  USEL UR24, UR24, URZ, UP0 ;  /* 0x0000003f18187287 */ /* 0x000fe40008000000 */
[----:B------:R-:W-:-:S06]  /*1f20*/  ULOP3.LUT UR6, UR17, UR6, URZ, 0x3c, !UPT ;  /* 0x0000000611067292 */ /* 0x000fcc000f8e3c3f */
[----:B------:R-:W-:Y:S01]  /*1f30*/  IMAD.U32 R22, RZ, RZ, UR6 ;  /* 0x00000006ff167e24 */ /* 0x000fe2000f8e00ff */
[----:B------:R-:W-:-:S06]  /*1f40*/  UMOV UR6, 0x1 ;  /* 0x0000000100067882 */ /* 0x000fcc0000000000 */
.L_x_19:
[----:B------:R-:W-:-:S06]  /*1f50*/  UISETP.GE.AND UP0, UPT, UR16, 0x1, UPT ;  /* 0x000000011000788c */ /* 0x000fcc000bf06270 */
[----:B------:R-:W-:-:S13]  /*1f60*/  PLOP3.LUT P1, PT, PT, PT, UP0, 0x80, 0x0 ;  /* 0x000000000000781c */ /* 0x000fda0003f2f008 */
[----:B------:R-:W-:Y:S05]  /*1f70*/  @!P1 BRA `(.L_x_25) ;  /* 0x00000004006c9947 */ /* 0x000fea0003800000 */
[----:B01----:R-:W-:Y:S01]  /*1f80*/  IMAD.U32 R12, RZ, RZ, UR16 ;  /* 0x00000010ff0c7e24 */ /* 0x003fe2000f8e00ff */
[----:B------:R-:W-:Y:S01]  /*1f90*/  ULDC UR25, c[0x0][0x50c] ;  /* 0x0001430000197ab9 */ /* 0x000fe20000000800 */
[----:B------:R-:W-:-:S07]  /*1fa0*/  IMAD.U32 R13, RZ, RZ, UR15 ;  /* 0x0000000fff0d7e24 */ /* 0x000fce000f8e00ff */
.L_x_33:
[----:B------:R-:W-:-:S06]  /*1fb0*/  UISETP.NE.AND UP0, UPT, UR31, 0x3, UPT ;  /* 0x000000031f00788c */ /* 0x000fcc000bf05270 */
[----:B------:R-:W-:-:S13]  /*1fc0*/  PLOP3.LUT P2, PT, PT, PT, UP0, 0x80, 0x0 ;  /* 0x000000000000781c */ /* 0x000fda0003f4f008 */
[----:B0-----:R-:W-:Y:S05]  /*1fd0*/  @!P2 BRA `(.L_x_26) ;  /* 0x000000000004a947 */ /* 0x001fea0003800000 */
[----:B------:R-:W-:Y:S01]  /*1fe0*/  BPT.TRAP 0x1 ;  /* 0x000000040000795c */ /* 0x000fe20000300000 */
.L_x_26:
[----:B------:R-:W-:Y:S01]  /*1ff0*/  ULEA UR8, UR24, UR12, 0x3 ;  /* 0x0000000c18087291 */ /* 0x000fe2000f8e183f */
[----:B------:R-:W-:-:S08]  /*2000*/  SHF.L.U32 R14, R22, 0x1f, RZ ;  /* 0x0000001f160e7819 */ /* 0x000fd000000006ff */
[----:B------:R0:W1:Y:S01]  /*2010*/  SYNCS.PHASECHK.TRANS64.TRYWAIT P1, [UR8], R14 ;  /* 0x0000000eff0075a7 */ /* 0x0000620008020148 */
[----:B------:R-:W-:Y:S05]  /*2020*/  @!P2 BRA `(.L_x_27) ;  /* 0x000000000004a947 */ /* 0x000fea0003800000 */
[----:B------:R-:W-:Y:S01]  /*2030*/  BPT.TRAP 0x1 ;  /* 0x000000040000795c */ /* 0x000fe20000300000 */
.L_x_27:
[----:B-1----:R-:W-:Y:S05]  /*2040*/  @P1 BRA `(.L_x_28) ;  /* 0x0000000000081947 */ /* 0x002fea0003800000 */
[----:B------:R-:W1:Y:S02]  /*2050*/  SYNCS.PHASECHK.TRANS64.TRYWAIT P1, [UR8], R14 ;  /* 0x0000000eff0075a7 */ /* 0x000e640008020148 */
[----:B-1----:R-:W-:Y:S05]  /*2060*/  @!P1 BRA `(.L_x_29) ;  /* 0x00000048004c9947 */ /* 0x002fea0003800000 */
.L_x_28:
[----:B------:R-:W-:Y:S01]  /*2070*/  UISETP.NE.AND UP0, UPT, UR5, URZ, UPT ;  /* 0x0000003f0500728c */ /* 0x000fe2000bf05270 */
[----:B------:R-:W-:Y:S01]  /*2080*/  WARPGROUP.ARRIVE ;  /* 0x00000000000079c5 */ /* 0x000fe20000000000 */
[----:B------:R-:W-:Y:S02]  /*2090*/  ULEA UR8, UR24, UR19, 0x8 ;  /* 0x0000001318087291 */ /* 0x000fe4000f8e403f */
[----:B------:R-:W-:Y:S02]  /*20a0*/  USEL UR6, UR6, URZ, !UP0 ;  /* 0x0000003f06067287 */ /* 0x000fe4000c000000 */
[----:B------:R-:W-:Y:S02]  /*20b0*/  ULEA UR10, UR24, UR18, 0x8 ;  /* 0x00000012180a7291 */ /* 0x000fe4000f8e403f */
[----:B------:R-:W-:Y:S01]  /*20c0*/  UISETP.NE.U32.AND UP0, UPT, UR6, URZ, UPT ;  /* 0x0000003f0600728c */ /* 0x000fe2000bf05070 */
[----:B------:R-:W-:Y:S01]  /*20d0*/  UMOV UR9, 0x80000020 ;  /* 0x8000002000097882 */ /* 0x000fe20000000000 */
[----:B------:R-:W-:Y:S01]  /*20e0*/  UMOV UR11, 0x80000020 ;  /* 0x80000020000b7882 */ /* 0x000fe20000000000 */
[----:B------:R-:W-:-:S08]  /*20f0*/  UIADD3 UR4, UR4, 0x2, URZ ;  /* 0x0000000204047890 */ /* 0x000fd0000fffe03f */
[----:B------:R-:W-:Y:S01]  /*2100*/  QGMMA.64x64x32.F32.E5M2.E5M2 R24, gdesc[UR8], R24, UP0 ;  /* 0x00e00000081879f3 */ /* 0x000fe2000bf03818 */
[----:B------:R-:W-:Y:S02]  /*2110*/  UIADD3 UR8, UR8, 0x2, URZ ;  /* 0x0000000208087890 */ /* 0x000fe4000fffe03f */
[----:B------:R-:W-:Y:S01]  /*2120*/  UIADD3 UR10, UR10, 0x2, URZ ;  /* 0x000000020a0a7890 */ /* 0x000fe2000fffe03f */
[----:B------:R-:W-:Y:S01]  /*2130*/  UMOV UR9, 0x80000020 ;  /* 0x8000002000097882 */ /* 0x000fe20000000000 */
[----:B------:R-:W-:Y:S01]  /*2140*/  UMOV UR11, 0x80000020 ;  /* 0x80000020000b7882 */ /* 0x000fe20000000000 */
[----:B------:R-:W-:-:S04]  /*2150*/  UISETP.NE.AND UP0, UPT, UR4, UR25, UPT ;  /* 0x000000190400728c */ /* 0x000fc8000bf05270 */
[----:B------:R-:W-:-:S06]  /*2160*/  USEL UR5, URZ, 0x1, UP0 ;  /* 0x000000013f057887 */ /* 0x000fcc0008000000 */
[----:B------:R-:W-:Y:S01]  /*2170*/  ISETP.NE.AND P1, PT, RZ, UR5, PT ;  /* 0x00000005ff007c0c */ /* 0x000fe2000bf25270 */
[----:B------:R-:W-:Y:S03]  /*2180*/  QGMMA.64x64x32.F32.E5M2.E5M2 R24, gdesc[UR8], R24, gsb0 ;  /* 0x00e00000081879f3 */ /* 0x000fe60008003818 */
[----:B------:R-:W-:-:S09]  /*2190*/  WARPGROUP.DEPBAR.LE gsb0, 0x1 ;  /* 0x00008000000079c5 */ /* 0x000fd20000010100 */
[----:B------:R-:W-:Y:S05]  /*21a0*/  @!P1 BRA `(.L_x_30) ;  /* 0x0000000000889947 */ /* 0x000fea0003800000 */
[----:B------:R-:W-:Y:S02]  /*21b0*/  WARPGROUP.DEPBAR.LE gsb0, 0x0 ;  /* 0x00008000000079c5 */ /* 0x000fe40000010000 */
[----:B------:R-:W-:-:S01]  /*21c0*/  FADD R83, R24, R83 ;  /* 0x0000005318537221 */ /* 0x000fc20000000000 */
[----:B------:R-:W-:Y:S01]  /*21d0*/  FADD R84, R25, R84 ;  /* 0x0000005419547221 */ /* 0x000fe20000000000 */
        /* <DEDUP_REMOVED lines=30> */
[----:B------:R-:W-:-:S06]  /*23c0*/  UMOV UR4, URZ ;  /* 0x0000003f00047c82 */ /* 0x000fcc0008000000 */
.L_x_30:
[----:B------:R-:W-:Y:S05]  /*23d0*/  @!P2 BRA `(.L_x_31) ;  /* 0x000000000004a947 */ /* 0x000fea0003800000 */
[----:B------:R-:W-:Y:S01]  /*23e0*/  BPT.TRAP 0x1 ;  /* 0x000000040000795c */ /* 0x000fe20000300000 */
.L_x_31:
[----:B------:R-:W-:Y:S01]  /*23f0*/  UISETP.GT.U32.AND UP0, UPT, UR7, 0x1, UPT ;  /* 0x000000010700788c */ /* 0x000fe2000bf04070 */
[----:B01----:R-:W-:-:S05]  /*2400*/  @P0 LEA R14, R13, UR12, 0x3 ;  /* 0x0000000c0d0e0c11 */ /* 0x003fca000f8e18ff */
[----:B------:R-:W-:Y:S01]  /*2410*/  PLOP3.LUT P1, PT, PT, PT, UP0, 0x80, 0x0 ;  /* 0x000000000000781c */ /* 0x000fe20003f2f008 */
[----:B------:R-:W-:-:S05]  /*2420*/  @P0 VIADD R15, R14, 0x20 ;  /* 0x000000200e0f0836 */ /* 0x000fca0000000000 */
[----:B------:R-:W-:-:S04]  /*2430*/  @P0 PRMT R15, R8, 0x654, R15 ;  /* 0x00000654080f0816 */ /* 0x000fc8000000000f */
[----:B------:R0:W-:Y:S03]  /*2440*/  @P0 SYNCS.ARRIVE.TRANS64.RED.A1T0 RZ, [R15+URZ], RZ ;  /* 0x000000ff0fff09a7 */ /* 0x0001e6000810043f */
[----:B------:R-:W-:Y:S05]  /*2450*/  @P1 BRA `(.L_x_32) ;  /* 0x0000000000041947 */ /* 0x000fea0003800000 */
[----:B------:R-:W-:Y:S01]  /*2460*/  BPT.TRAP 0x1 ;  /* 0x000000040000795c */ /* 0x000fe20000300000 */
.L_x_32:
[----:B------:R-:W-:Y:S01]  /*2470*/  UIADD3 UR24, UR24, 0x1, URZ ;  /* 0x0000000118187890 */ /* 0x000fe2000fffe03f */
[C---:B------:R-:W-:Y:S01]  /*2480*/  ISETP.GT.AND P2, PT, R12.reuse, 0x1, PT ;  /* 0x000000010c00780c */ /* 0x040fe20003f44270 */
[----:B------:R-:W-:Y:S02]  /*2490*/  VIADD R13, R13, 0x1 ;  /* 0x000000010d0d7836 */ /* 0x000fe40000000000 */
[----:B------:R-:W-:Y:S01]  /*24a0*/  UISETP.NE.AND UP0, UPT, UR24, 0x4, UPT ;  /* 0x000000041800788c */ /* 0x000fe2000bf05270 */
[----:B------:R-:W-:Y:S02]  /*24b0*/  VIADD R12, R12, 0xffffffff ;  /* 0xffffffff0c0c7836 */ /* 0x000fe40000000000 */
[C---:B------:R-:W-:Y:S01]  /*24c0*/  ISETP.NE.AND P1, PT, R13.reuse, 0x4, PT ;  /* 0x000000040d00780c */ /* 0x040fe20003f25270 */
[----:B------:R-:W-:Y:S02]  /*24d0*/  USEL UR6, URZ, 0x1, UP0 ;  /* 0x000000013f067887 */ /* 0x000fe40008000000 */
[----:B------:R-:W-:Y:S01]  /*24e0*/  USEL UR24, UR24, URZ, UP0 ;  /* 0x0000003f18187287 */ /* 0x000fe20008000000 */
[----:B------:R-:W-:-:S03]  /*24f0*/  SEL R13, R13, RZ, P1 ;  /* 0x000000ff0d0d7207 */ /* 0x000fc60000800000 */
[----:B------:R-:W-:Y:S01]  /*2500*/  LOP3.LUT R22, R22, UR6, RZ, 0x3c, !PT ;  /* 0x0000000616167c12 */ /* 0x000fe2000f8e3cff */
[----:B------:R-:W-:Y:S01]  /*2510*/  UMOV UR6, 0x1 ;  /* 0x0000000100067882 */ /* 0x000fe20000000000 */
[----:B------:R-:W-:Y:S06]  /*2520*/  @P2 BRA `(.L_x_33) ;  /* 0xfffffff800a02947 */ /* 0x000fec000383ffff */
.L_x_25:
[----:B------:R-:W-:Y:S01]  /*2530*/  UISETP.NE.AND UP0, UPT, UR4, URZ, UPT ;  /* 0x0000003f0400728c */ /* 0x000fe2000bf05270 */
[----:B01----:R-:W0:Y:S03]  /*2540*/  LDC R12, c[0x0][0x28c] ;  /* 0x0000a300ff0c7b82 */ /* 0x003e260000000800 */
[----:B------:R-:W-:-:S06]  /*2550*/  USEL UR4, URZ, 0x1, !UP0 ;  /* 0x000000013f047887 */ /* 0x000fcc000c000000 */
[----:B------:R-:W-:-:S13]  /*2560*/  ISETP.NE.AND P1, PT, RZ, UR4, PT ;  /* 0x00000004ff007c0c */ /* 0x000fda000bf25270 */
[----:B------:R-:W-:Y:S05]  /*2570*/  @!P1 BRA `(.L_x_34) ;  /* 0x0000000000849947 */ /* 0x000fea0003800000 */
[----:B------:R-:W-:Y:S02]  /*2580*/  WARPGROUP.DEPBAR.LE gsb0, 0x0 ;  /* 0x00008000000079c5 */ /* 0x000fe40000010000 */
[----:B------:R-:W-:Y:S01]  /*2590*/  FADD R83, R24, R83 ;  /* 0x0000005318537221 */ /* 0x000fe20000000000 */
        /* <DEDUP_REMOVED lines=30> */
[----:B------:R-:W-:-:S07]  /*2780*/  FADD R20, R20, R55 ;  /* 0x0000003714147221 */ /* 0x000fce0000000000 */
.L_x_34:
[----:B0-----:R-:W-:Y:S01]  /*2790*/  ISETP.GE.AND P1, PT, R12, 0x1, PT ;  /* 0x000000010c00780c */ /* 0x001fe20003f26270 */
[----:B------:R0:W-:Y:S01]  /*27a0*/  SYNCS.ARRIVE.TRANS64.A1T0 RZ, [R86+UR33], RZ ;  /* 0x000000ff56ff79a7 */ /* 0x0001e20008100021 */
[----:B------:R-:W-:-:S11]  /*27b0*/  WARPGROUP.DEPBAR.LE gsb0, 0x0 ;  /* 0x00008000000079c5 */ /* 0x000fd60000010000 */
[----:B------:R-:W-:Y:S05]  /*27c0*/  @!P1 BRA `(.L_x_35) ;  /* 0x0000000000449947 */ /* 0x000fea0003800000 */
[----:B------:R-:W-:-:S06]  /*27d0*/  UISETP.NE.AND UP0, UPT, UR31, 0x3, UPT ;  /* 0x000000031f00788c */ /* 0x000fcc000bf05270 */
[----:B------:R-:W-:-:S13]  /*27e0*/  PLOP3.LUT P1, PT, PT, PT, UP0, 0x80, 0x0 ;  /* 0x000000000000781c */ /* 0x000fda0003f2f008 */
[----:B------:R-:W-:Y:S05]  /*27f0*/  @!P1 BRA `(.L_x_36) ;  /* 0x0000000000049947 */ /* 0x000fea0003800000 */
[----:B------:R-:W-:Y:S01]  /*2800*/  BPT.TRAP 0x1 ;  /* 0x000000040000795c */ /* 0x000fe20000300000 */
.L_x_36:
[----:B------:R-:W-:Y:S01]  /*2810*/  VOTEU.ANY UP0, P0 ;  /* 0x00000000003f7886 */ /* 0x000fe20000000100 */
[----:B------:R-:W-:-:S04]  /*2820*/  IMAD.U32 R13, RZ, RZ, UR12 ;  /* 0x0000000cff0d7e24 */ /* 0x000fc8000f8e00ff */
[----:B------:R-:W-:Y:S02]  /*2830*/  @UP0 UIADD3 UR4, UR16, UR15, URZ ;  /* 0x0000000f10040290 */ /* 0x000fe4000fffe03f */
[----:B------:R-:W-:-:S04]  /*2840*/  UISETP.GT.U32.AND UP0, UPT, UR7, 0x1, UPT ;  /* 0x000000010700788c */ /* 0x000fc8000bf04070 */
[----:B------:R-:W-:Y:S02]  /*2850*/  IMAD.U32 R12, RZ, RZ, UR4 ;  /* 0x00000004ff0c7e24 */ /* 0x000fe4000f8e00ff */
[----:B------:R-:W-:Y:S02]  /*2860*/  PLOP3.LUT P1, PT, PT, PT, UP0, 0x80, 0x0 ;  /* 0x000000000000781c */ /* 0x000fe40003f2f008 */
[----:B------:R-:W-:-:S05]  /*2870*/  @P0 IMAD.SHL.U32 R12, R12, 0x8, RZ ;  /* 0x000000080c0c0824 */ /* 0x000fca00078e00ff */
[----:B------:R-:W-:-:S04]  /*2880*/  @P0 LOP3.LUT R12, R12, 0x18, RZ, 0xc0, !PT ;  /* 0x000000180c0c0812 */ /* 0x000fc800078ec0ff */
[----:B------:R-:W-:-:S04]  /*2890*/  @P0 IADD3 R13, R13, 0x20, R12 ;  /* 0x000000200d0d0810 */ /* 0x000fc80007ffe00c */
[----:B------:R-:W-:-:S04]  /*28a0*/  @P0 PRMT R13, R8, 0x654, R13 ;  /* 0x00000654080d0816 */ /* 0x000fc8000000000d */
[----:B------:R1:W-:Y:S01]  /*28b0*/  @P0 SYNCS.ARRIVE.TRANS64.RED.A1T0 RZ, [R13+URZ], RZ ;  /* 0x000000ff0dff09a7 */ /* 0x0003e2000810043f */
[----:B------:R-:W-:Y:S05]  /*28c0*/  @P1 BRA `(.L_x_35) ;  /* 0x0000000000041947 */ /* 0x000fea0003800000 */
[----:B------:R-:W-:Y:S01]  /*28d0*/  BPT.TRAP 0x1 ;  /* 0x000000040000795c */ /* 0x000fe20000300000 */
.L_x_35:
[----:B-1----:R-:W-:Y:S01]  /*28e0*/  SHF.L.U32 R13, R85, 0x1f, RZ ;  /* 0x0000001f550d7819 */ /* 0x002fe200000006ff */
[----:B------:R-:W1:Y:S01]  /*28f0*/  LDC R22, c[0x0][0x288] ;  /* 0x0000a200ff167b82 */ /* 0x000e620000000800 */
[----:B------:R-:W-:Y:S02]  /*2900*/  IMAD.SHL.U32 R23, R2, 0x40, RZ ;  /* 0x0000004002177824 */ /* 0x000fe400078e00ff */
[----:B------:R-:W3:Y:S02]  /*2910*/  SYNCS.PHASECHK.TRANS64.TRYWAIT P1, [R16+URZ+0x8], R13 ;  /* 0x0000080d100075a7 */ /* 0x000ee4000802017f */
[----:B---3--:R-:W-:Y:S05]  /*2920*/  @!P1 BRA `(.L_x_37) ;  /* 0x0000004000349947 */ /* 0x008fea0003800000 */
.L_x_131:
[----:B------:R-:W-:Y:S01]  /*2930*/  ULDC UR4, c[0x0][0x284] ;  /* 0x0000a10000047ab9 */ /* 0x000fe20000000800 */
[----:B------:R-:W-:Y:S01]  /*2940*/  IMAD.SHL.U32 R29, R3, 0x40, RZ ;  /* 0x00000040031d7824 */ /* 0x000fe200078e00ff */
[----:B------:R-:W-:-:S04]  /*2950*/  ISETP.GE.AND P1, PT, R23, UR4, PT ;  /* 0x0000000417007c0c */ /* 0x000fc8000bf26270 */
[----:B-1----:R-:W-:-:S13]  /*2960*/  ISETP.GE.OR P1, PT, R29, R22, P1 ;  /* 0x000000161d00720c */ /* 0x002fda0000f26670 */
[----:B------:R-:W-:Y:S05]  /*2970*/  @P1 BRA `(.L_x_38) ;  /* 0x0000002400d01947 */ /* 0x000fea0003800000 */
[----:B------:R-:W1:Y:S01]  /*2980*/  LDC.64 R24, c[0x0][0x5c8] ;  /* 0x00017200ff187b82 */ /* 0x000e620000000a00 */
[----:B------:R-:W-:Y:S01]  /*2990*/  IMAD.SHL.U32 R14, R11, 0x2, RZ ;  /* 0x000000020b0e7824 */ /* 0x000fe200078e00ff */
[----:B------:R-:W-:Y:S01]  /*29a0*/  SHF.R.S32.HI R30, RZ, 0x1f, R4 ;  /* 0x0000001fff1e7819 */ /* 0x000fe20000011404 */
[----:B------:R-:W-:Y:S01]  /*29b0*/  ULDC.64 UR4, c[0x0][0x5d0] ;  /* 0x0001740000047ab9 */ /* 0x000fe20000000a00 */
[----:B------:R-:W-:Y:S01]  /*29c0*/  IMAD.WIDE R26, R2, 0x40, R6 ;  /* 0x00000040021a7825 */ /* 0x000fe200078e0206 */
[----:B------:R-:W-:Y:S01]  /*29d0*/  SHF.R.S32.HI R28, RZ, 0x1f, R29 ;  /* 0x0000001fff1c7819 */ /* 0x000fe2000001141d */
[----:B------:R-:W-:Y:S01]  /*29e0*/  BSSY B0, `(.L_x_38) ;  /* 0x000026d000007945 */ /* 0x000fe20003800000 */
[--C-:B------:R-:W-:Y:S01]  /*29f0*/  SHF.R.S32.HI R15, RZ, 0x1f, R14.reuse ;  /* 0x0000001fff0f7819 */ /* 0x100fe2000001140e */
[----:B------:R-:W-:Y:S02]  /*2a00*/  IMAD R3, R30, UR4, RZ ;  /* 0x000000041e037c24 */ /* 0x000fe4000f8e02ff */
[----:B---3--:R-:W-:-:S04]  /*2a10*/  IMAD.WIDE.U32 R12, R4, UR4, R14 ;  /* 0x00000004040c7c25 */ /* 0x008fc8000f8e000e */
[----:B------:R-:W-:Y:S01]  /*2a20*/  IMAD R3, R4, UR5, R3 ;  /* 0x0000000504037c24 */ /* 0x000fe2000f8e0203 */
[----:B------:R-:W-:Y:S01]  /*2a30*/  IADD3 R2, P1, R29, R12, RZ ;  /* 0x0000000c1d027210 */ /* 0x000fe20007f3e0ff */
[----:B------:R-:W-:-:S03]  /*2a40*/  ULDC.64 UR4, c[0x0][0x5c0] ;  /* 0x0001700000047ab9 */ /* 0x000fc60000000a00 */
[----:B------:R-:W-:Y:S01]  /*2a50*/  IADD3.X R3, R28, R13, R3, P1, !PT ;  /* 0x0000000d1c037210 */ /* 0x000fe20000ffe403 */
[-C--:B-1----:R-:W-:Y:S02]  /*2a60*/  IMAD R12, R27, R24.reuse, RZ ;  /* 0x000000181b0c7224 */ /* 0x082fe400078e02ff */
[----:B------:R-:W-:-:S04]  /*2a70*/  IMAD.WIDE.U32 R2, R26, R24, R2 ;  /* 0x000000181a027225 */ /* 0x000fc800078e0002 */
[----:B------:R-:W-:Y:S01]  /*2a80*/  IMAD R13, R26, R25, R12 ;  /* 0x000000191a0d7224 */ /* 0x000fe200078e020c */
[----:B------:R-:W-:Y:S02]  /*2a90*/  LEA R12, P1, R24, R2, 0x3 ;  /* 0x00000002180c7211 */ /* 0x000fe400078218ff */
[----:B------:R-:W-:Y:S01]  /*2aa0*/  IADD3 R2, P2, R2, UR4, RZ ;  /* 0x0000000402027c10 */ /* 0x000fe2000ff5e0ff */
[----:B------:R-:W-:Y:S01]  /*2ab0*/  IMAD.IADD R3, R3, 0x1, R13 ;  /* 0x0000000103037824 */ /* 0x000fe200078e020d */
[----:B------:R-:W-:-:S04]  /*2ac0*/  IADD3 R12, P3, R12, UR4, RZ ;  /* 0x000000040c0c7c10 */ /* 0x000fc8000ff7e0ff */
[----:B------:R-:W-:Y:S01]  /*2ad0*/  LEA.HI.X R13, R24, R3, R25, 0x3, P1 ;  /* 0x00000003180d7211 */ /* 0x000fe200008f1c19 */
[----:B------:R-:W-:Y:S01]  /*2ae0*/  IMAD R25, R11, -0x2, R22 ;  /* 0xfffffffe0b197824 */ /* 0x000fe200078e0216 */
[----:B----45:R-:W-:Y:S01]  /*2af0*/  FSETP.NEU.AND P1, PT, R10, RZ, PT ;  /* 0x000000ff0a00720b */ /* 0x030fe20003f2d000 */
[----:B------:R-:W-:Y:S01]  /*2b00*/  IMAD.IADD R24, R18, 0x1, -R23 ;  /* 0x0000000112187824 */ /* 0x000fe200078e0a17 */
[----:B------:R-:W-:Y:S01]  /*2b10*/  IADD3.X R3, R3, UR5, RZ, P2, !PT ;  /* 0x0000000503037c10 */ /* 0x000fe200097fe4ff */
[----:B------:R-:W-:Y:S01]  /*2b20*/  IMAD.IADD R25, R25, 0x1, -R29 ;  /* 0x0000000119197824 */ /* 0x000fe200078e0a1d */
[----:B------:R-:W-:-:S09]  /*2b30*/  IADD3.X R13, R13, UR5, RZ, P3, !PT ;  /* 0x000000050d0d7c10 */ /* 0x000fd20009ffe4ff */
[----:B------:R-:W-:Y:S05]  /*2b40*/  @!P1 BRA `(.L_x_39) ;  /* 0x0000001c00189947 */ /* 0x000fea0003800000 */
[----:B------:R-:W-:Y:S01]  /*2b50*/  ULDC.64 UR4, c[0x0][0x5b8] ;  /* 0x00016e0000047ab9 */ /* 0x000fe20000000a00 */
[----:B------:R-:W-:Y:S01]  /*2b60*/  ULDC.64 UR8, c[0x0][0x5a8] ;  /* 0x00016a0000087ab9 */ /* 0x000fe20000000a00 */
[----:B------:R-:W-:Y:S01]  /*2b70*/  IMAD.WIDE.U32 R14, R4, UR4, R14 ;  /* 0x00000004040e7c25 */ /* 0x000fe2000f8e000e */
[----:B------:R-:W-:Y:S03]  /*2b80*/  BSSY B1, `(.L_x_40) ;  /* 0x0000010000017945 */ /* 0x000fe60003800000 */
[----:B------:R-:W-:Y:S01]  /*2b90*/  IMAD R23, R30, UR4, RZ ;  /* 0x000000041e177c24 */ /* 0x000fe2000f8e02ff */
[----:B------:R-:W-:-:S03]  /*2ba0*/  IADD3 R22, P1, R29, R14, RZ ;  /* 0x0000000e1d167210 */ /* 0x000fc60007f3e0ff */
[----:B------:R-:W-:Y:S01]  /*2bb0*/  IMAD R23, R4, UR5, R23 ;  /* 0x0000000504177c24 */ /* 0x000fe2000f8e0217 */
[----:B------:R-:W-:Y:S01]  /*2bc0*/  ULDC.64 UR4, c[0x0][0x5b0] ;  /* 0x00016c0000047ab9 */ /* 0x000fe20000000a00 */
[----:B------:R-:W-:Y:S01]  /*2bd0*/  PRMT R4, RZ, 0x7610, R4 ;  /* 0x00007610ff047816 */ /* 0x000fe20000000004 */
[----:B------:R-:W-:Y:S02]  /*2be0*/  IMAD R29, R27, UR4, RZ ;  /* 0x000000041b1d7c24 */ /* 0x000fe4000f8e02ff */
[----:B------:R-:W-:Y:S02]  /*2bf0*/  IADD3.X R23, R28, R15, R23, P1, !PT ;  /* 0x0000000f1c177210 */ /* 0x000fe40000ffe417 */
[----:B------:R-:W-:Y:S01]  /*2c00*/  ISETP.GE.AND P1, PT, R25, 0x1, PT ;  /* 0x000000011900780c */ /* 0x000fe20003f26270 */
[C---:B------:R-:W-:Y:S02]  /*2c10*/  IMAD R29, R26.reuse, UR5, R29 ;  /* 0x000000051a1d7c24 */ /* 0x040fe4000f8e021d */
[----:B------:R-:W-:Y:S01]  /*2c20*/  IMAD.WIDE.U32 R14, R26, UR4, R22 ;  /* 0x000000041a0e7c25 */ /* 0x000fe2000f8e0016 */
[----:B------:R-:W-:-:S02]  /*2c30*/  ISETP.LT.OR P4, PT, R24, 0x1, !P1 ;  /* 0x000000011800780c */ /* 0x000fc40004f81670 */
[----:B------:R-:W-:-:S04]  /*2c40*/  IADD3 R14, P2, R14, UR8, RZ ;  /* 0x000000080e0e7c10 */ /* 0x000fc8000ff5e0ff */
[----:B------:R-:W-:-:S07]  /*2c50*/  IADD3.X R15, R15, UR9, R29, P2, !PT ;  /* 0x000000090f0f7c10 */ /* 0x000fce00097fe41d */
[----:B------:R-:W-:Y:S05]  /*2c60*/  @P4 BRA `(.L_x_41) ;  /* 0x0000000000044947 */ /* 0x000fea0003800000 */
[----:B------:R1:W5:Y:S02]  /*2c70*/  LDG.E.U8 R4, desc[UR20][R14.64] ;  /* 0x000000140e047981 */ /* 0x000364000c1e1100 */
.L_x_41:
[----:B------:R-:W-:Y:S05]  /*2c80*/  BSYNC B1 ;  /* 0x0000000000017941 */ /* 0x000fea0003800000 */
.L_x_40:
[----:B-----5:R-:W-:Y:S01]  /*2c90*/  LOP3.LUT R4, R4, 0xff, RZ, 0xc0, !PT ;  /* 0x000000ff04047812 */ /* 0x020fe200078ec0ff */
[----:B------:R-:W-:Y:S01]  /*2ca0*/  BSSY B1, `(.L_x_42) ;  /* 0x000000c000017945 */ /* 0x000fe20003800000 */
[----:B------:R-:W-:Y:S02]  /*2cb0*/  ISETP.GE.AND P2, PT, R25, 0x2, PT ;  /* 0x000000021900780c */ /* 0x000fe40003f46270 */
[----:B------:R-:W-:Y:S02]  /*2cc0*/  F2FP.F16.E5M2.UNPACK_B R4, R4 ;  /* 0x00000004ff04723e */ /* 0x000fe400020004ff */
[----:B------:R-:W-:-:S03]  /*2cd0*/  ISETP.LT.OR P3, PT, R24, 0x1, !P2 ;  /* 0x000000011800780c */ /* 0x000fc60005761670 */
[----:B------:R-:W-:-:S05]  /*2ce0*/  HADD2.F32 R29, -RZ, R4.H0_H0 ;  /* 0x20000004ff1d7230 */ /* 0x000fca0000004100 */
[----:B------:R-:W-:-:S04]  /*2cf0*/  FMUL R4, R29, R10 ;  /* 0x0000000a1d047220 */ /* 0x000fc80000400000 */
[----:B--2---:R-:W-:-:S05]  /*2d00*/  FFMA R4, R83, R9, R4 ;  /* 0x0000000953047223 */ /* 0x004fca0000000004 */
[----:B------:R-:W-:Y:S02]  /*2d10*/  F2FP.SATFINITE.E5M2.F32.PACK_AB_MERGE_C R29, RZ, R4, RZ ;  /* 0x00000004ff1d723e */ /* 0x000fe400048060ff */
[----:B------:R-:W-:-:S03]  /*2d20*/  PRMT R4, RZ, 0x7610, R4 ;  /* 0x00007610ff047816 */ /* 0x000fc60000000004 */
[----:B------:R2:W-:Y:S01]  /*2d30*/  @!P4 STG.E.U8 desc[UR20][R2.64], R29 ;  /* 0x0000001d0200c986 */ /* 0x0005e2000c101114 */
[----:B------:R-:W-:Y:S05]  /*2d40*/  @P3 BRA `(.L_x_43) ;  /* 0x0000000000043947 */ /* 0x000fea0003800000 */
[----:B------:R3:W5:Y:S02]  /*2d50*/  LDG.E.U8 R4, desc[UR20][R14.64+0x1] ;  /* 0x000001140e047981 */ /* 0x000764000c1e1100 */
.L_x_43:
[----:B------:R-:W-:Y:S05]  /*2d60*/  BSYNC B1 ;  /* 0x0000000000017941 */ /* 0x000fea0003800000 */
.L_x_42:
[----:B-----5:R-:W-:Y:S01]  /*2d70*/  LOP3.LUT R4, R4, 0xff, RZ, 0xc0, !PT ;  /* 0x000000ff04047812 */ /* 0x020fe200078ec0ff */
[----:B------:R-:W-:Y:S01]  /*2d80*/  BSSY B1, `(.L_x_44) ;  /* 0x0000012000017945 */ /* 0x000fe20003800000 */
[----:B------:R-:W-:Y:S02]  /*2d90*/  IADD3 R31, P4, R26, 0x8, RZ ;  /* 0x000000081a1f7810 */ /* 0x000fe40007f9e0ff */
[----:B------:R-:W-:Y:S02]  /*2da0*/  F2FP.F16.E5M2.UNPACK_B R4, R4 ;  /* 0x00000004ff04723e */ /* 0x000fe400020004ff */
[----:B------:R-:W-:Y:S01]  /*2db0*/  ISETP.LT.OR P1, PT, R24, 0x9, !P1 ;  /* 0x000000091800780c */ /* 0x000fe20004f21670 */
[----:B------:R-:W-:Y:S02]  /*2dc0*/  IMAD.X R26, RZ, RZ, R27, P4 ;  /* 0x000000ffff1a7224 */ /* 0x000fe400020e061b */
[----:B--2---:R-:W-:Y:S01]  /*2dd0*/  HADD2.F32 R29, -RZ, R4.H0_H0 ;  /* 0x20000004ff1d7230 */ /* 0x004fe20000004100 */
[----:B------:R-:W-:Y:S01]  /*2de0*/  PRMT R4, RZ, 0x7610, R4 ;  /* 0x00007610ff047816 */ /* 0x000fe20000000004 */
[----:B------:R-:W-:-:S02]  /*2df0*/  IMAD R26, R26, UR4, RZ ;  /* 0x000000041a1a7c24 */ /* 0x000fc4000f8e02ff */
[----:B------:R-:W-:-:S04]  /*2e00*/  IMAD.WIDE.U32 R22, R31, UR4, R22 ;  /* 0x000000041f167c25 */ /* 0x000fc8000f8e0016 */
[----:B------:R-:W-:Y:S01]  /*2e10*/  FMUL R29, R29, R10 ;  /* 0x0000000a1d1d7220 */ /* 0x000fe20000400000 */
[----:B------:R-:W-:-:S03]  /*2e20*/  IMAD R31, R31, UR5, R26 ;  /* 0x000000051f1f7c24 */ /* 0x000fc6000f8e021a */
[----:B------:R-:W-:Y:S01]  /*2e30*/  FFMA R29, R84, R9, R29 ;  /* 0x00000009541d7223 */ /* 0x000fe2000000001d */
[----:B------:R-:W-:-:S04]  /*2e40*/  IADD3 R22, P4, R22, UR8, RZ ;  /* 0x0000000816167c10 */ /* 0x000fc8000ff9e0ff */
[----:B------:R-:W-:Y:S02]  /*2e50*/  F2FP.SATFINITE.E5M2.F32.PACK_AB_MERGE_C R29, RZ, R29, RZ ;  /* 0x0000001dff1d723e */ /* 0x000fe400048060ff */
[----:B------:R-:W-:-:S03]  /*2e60*/  IADD3.X R23, R23, UR9, R31, P4, !PT ;  /* 0x0000000917177c10 */ /* 0x000fc6000a7fe41f */
[----:B------:R2:W-:Y:S01]  /*2e70*/  @!P3 STG.E.U8 desc[UR20][R2.64+0x1], R29 ;  /* 0x0000011d0200b986 */ /* 0x0005e2000c101114 */
[----:B------:R-:W-:Y:S05]  /*2e80*/  @P1 BRA `(.L_x_45) ;  /* 0x0000000000041947 */ /* 0x000fea0003800000 */
[----:B------:R4:W5:Y:S02]  /*2e90*/  LDG.E.U8 R4, desc[UR20][R22.64] ;  /* 0x0000001416047981 */ /* 0x000964000c1e1100 */
.L_x_45:
[----:B------:R-:W-:Y:S05]  /*2ea0*/  BSYNC B1 ;  /* 0x0000000000017941 */ /* 0x000fea0003800000 */
.L_x_44:
[----:B-----5:R-:W-:Y:S01]  /*2eb0*/  LOP3.LUT R4, R4, 0xff, RZ, 0xc0, !PT ;  /* 0x000000ff04047812 */ /* 0x020fe200078ec0ff */
[----:B------:R-:W-:Y:S01]  /*2ec0*/  BSSY B1, `(.L_x_46) ;  /* 0x000000b000017945 */ /* 0x000fe20003800000 */
[----:B------:R-:W-:Y:S02]  /*2ed0*/  ISETP.LT.OR P2, PT, R24, 0x9, !P2 ;  /* 0x000000091800780c */ /* 0x000fe40005741670 */
[----:B------:R-:W-:-:S05]  /*2ee0*/  F2FP.F16.E5M2.UNPACK_B R4, R4 ;  /* 0x00000004ff04723e */ /* 0x000fca00020004ff */
[----:B------:R-:W-:-:S05]  /*2ef0*/  HADD2.F32 R27, -RZ, R4.H0_H0 ;  /* 0x20000004ff1b7230 */ /* 0x000fca0000004100 */
[----:B------:R-:W-:-:S04]  /*2f00*/  FMUL R4, R27, R10 ;  /* 0x0000000a1b047220 */ /* 0x000fc80000400000 */
[----:B------:R-:W-:-:S05]  /*2f10*/  FFMA R4, R81, R9, R4 ;  /* 0x0000000951047223 */ /* 0x000fca0000000004 */
[----:B------:R-:W-:Y:S02]  /*2f20*/  F2FP.SATFINITE.E5M2.F32.PACK_AB_MERGE_C R27, RZ, R4, RZ ;  /* 0x00000004ff1b723e */ /* 0x000fe400048060ff */
[----:B------:R-:W-:-:S03]  /*2f30*/  PRMT R4, RZ, 0x7610, R4 ;  /* 0x00007610ff047816 */ /* 0x000fc60000000004 */
[----:B------:R0:W-:Y:S01]  /*2f40*/  @!P1 STG.E.U8 desc[UR20][R12.64], R27 ;  /* 0x0000001b0c009986 */ /* 0x0001e2000c101114 */
[----:B------:R-:W-:Y:S05]  /*2f50*/  @P2 BRA `(.L_x_47) ;  /* 0x0000000000042947 */ /* 0x000fea0003800000 */
[----:B------:R0:W5:Y:S02]  /*2f60*/  LDG.E.U8 R4, desc[UR20][R22.64+0x1] ;  /* 0x0000011416047981 */ /* 0x000164000c1e1100 */
.L_x_47:
[----:B------:R-:W-:Y:S05]  /*2f70*/  BSYNC B1 ;  /* 0x0000000000017941 */ /* 0x000fea0003800000 */
.L_x_46:
[----:B-----5:R-:W-:Y:S01]  /*2f80*/  LOP3.LUT R4, R4, 0xff, RZ, 0xc0, !PT ;  /* 0x000000ff04047812 */ /* 0x020fe200078ec0ff */
[----:B------:R-:W-:Y:S01]  /*2f90*/  BSSY B1, `(.L_x_48) ;  /* 0x000000c000017945 */ /* 0x000fe20003800000 */
[----:B------:R-:W-:Y:S02]  /*2fa0*/  ISETP.GE.AND P1, PT, R25, 0x9, PT ;  /* 0x000000091900780c */ /* 0x000fe40003f26270 */
[----:B------:R-:W-:Y:S02]  /*2fb0*/  F2FP.F16.E5M2.UNPACK_B R4, R4 ;  /* 0x00000004ff04723e */ /* 0x000fe400020004ff */
[----:B------:R-:W-:-:S03]  /*2fc0*/  ISETP.LT.OR P3, PT, R24, 0x1, !P1 ;  /* 0x000000011800780c */ /* 0x000fc60004f61670 */
[----:B0-----:R-:W-:Y:S01]  /*2fd0*/  HADD2.F32 R27, -RZ, R4.H0_H0 ;  /* 0x20000004ff1b7230 */ /* 0x001fe20000004100 */
[----:B------:R-:W-:-:S04]  /*2fe0*/  PRMT R4, RZ, 0x7610, R4 ;  /* 0x00007610ff047816 */ /* 0x000fc80000000004 */
[----:B------:R-:W-:-:S04]  /*2ff0*/  FMUL R27, R27, R10 ;  /* 0x0000000a1b1b7220 */ /* 0x000fc80000400000 */
[----:B------:R-:W-:-:S05]  /*3000*/  FFMA R27, R82, R9, R27 ;  /* 0x00000009521b7223 */ /* 0x000fca000000001b */
[----:B------:R-:W-:-:S05]  /*3010*/  F2FP.SATFINITE.E5M2.F32.PACK_AB_MERGE_C R27, RZ, R27, RZ ;  /* 0x0000001bff1b723e */ /* 0x000fca00048060ff */
[----:B------:R0:W-:Y:S01]  /*3020*/  @!P2 STG.E.U8 desc[UR20][R12.64+0x1], R27 ;  /* 0x0000011b0c00a986 */ /* 0x0001e2000c101114 */
[----:B------:R-:W-:Y:S05]  /*3030*/  @P3 BRA `(.L_x_49) ;  /* 0x0000000000043947 */ /* 0x000fea0003800000 */
[----:B------:R0:W5:Y:S02]  /*3040*/  LDG.E.U8 R4, desc[UR20][R14.64+0x8] ;  /* 0x000008140e047981 */ /* 0x000164000c1e1100 */
.L_x_49:
[----:B------:R-:W-:Y:S05]  /*3050*/  BSYNC B1 ;  /* 0x0000000000017941 */ /* 0x000fea0003800000 */
.L_x_48:
[----:B-----5:R-:W-:Y:S01]  /*3060*/  LOP3.LUT R4, R4, 0xff, RZ, 0xc0, !PT ;  /* 0x000000ff04047812 */ /* 0x020fe200078ec0ff */
[----:B------:R-:W-:Y:S01]  /*3070*/  BSSY B1, `(.L_x_50) ;  /* 0x000000c000017945 */ /* 0x000fe20003800000 */
[----:B------:R-:W-:Y:S02]  /*3080*/  ISETP.GE.AND P2, PT, R25, 0xa, PT ;  /* 0x0000000a1900780c */ /* 0x000fe40003f46270 */
[----:B------:R-:W-:Y:S02]  /*3090*/  F2FP.F16.E5M2.UNPACK_B R4, R4 ;  /* 0x00000004ff04723e */ /* 0x000fe400020004ff */
[----:B------:R-:W-:-:S03]  /*30a0*/  ISETP.LT.OR P4, PT, R24, 0x1, !P2 ;  /* 0x000000011800780c */ /* 0x000fc60005781670 */
[----:B0-----:R-:W-:-:S05]  /*30b0*/  HADD2.F32 R27, -RZ, R4.H0_H0 ;  /* 0x20000004ff1b7230 */ /* 0x001fca0000004100 */
[----:B------:R-:W-:-:S04]  /*30c0*/  FMUL R4, R27, R10 ;  /* 0x0000000a1b047220 */ /* 0x000fc80000400000 */
[----:B------:R-:W-:-:S05]  /*30d0*/  FFMA R4, R79, R9, R4 ;  /* 0x000000094f047223 */ /* 0x000fca0000000004 */
[----:B------:R-:W-:Y:S02]  /*30e0*/  F2FP.SATFINITE.E5M2.F32.PACK_AB_MERGE_C R27, RZ, R4, RZ ;  /* 0x00000004ff1b723e */ /* 0x000fe400048060ff */
[----:B------:R-:W-:-:S03]  /*30f0*/  PRMT R4, RZ, 0x7610, R4 ;  /* 0x00007610ff047816 */ /* 0x000fc60000000004 */
[----:B------:R0:W-:Y:S01]  /*3100*/  @!P3 STG.E.U8 desc[UR20][R2.64+0x8], R27 ;  /* 0x0000081b0200b986 */ /* 0x0001e2000c101114 */
[----:B------:R-:W-:Y:S05]  /*3110*/  @P4 BRA `(.L_x_51) ;  /* 0x0000000000044947 */ /* 0x000fea0003800000 */
[----:B------:R0:W5:Y:S02]  /*3120*/  LDG.E.U8 R4, desc[UR20][R14.64+0x9] ;  /* 0x000009140e047981 */ /* 0x000164000c1e1100 */
.L_x_51:
[----:B------:R-:W-:Y:S05]  /*3130*/  BSYNC B1 ;  /* 0x0000000000017941 */ /* 0x000fea0003800000 */
.L_x_50:
[----:B-----5:R-:W-:Y:S01]  /*3140*/  LOP3.LUT R4, R4, 0xff, RZ, 0xc0, !PT ;  /* 0x000000ff04047812 */ /* 0x020fe200078ec0ff */
[----:B------:R-:W-:Y:S01]  /*3150*/  BSSY B1, `(.L_x_52) ;  /* 0x000000b000017945 */ /* 0x000fe20003800000 */
[----:B------:R-:W-:Y:S02]  /*3160*/  ISETP.LT.OR P1, PT, R24, 0x9, !P1 ;  /* 0x000000091800780c */ /* 0x000fe40004f21670 */
[----:B------:R-:W-:-:S05]  /*3170*/  F2FP.F16.E5M2.UNPACK_B R4, R4 ;  /* 0x00000004ff04723e */ /* 0x000fca00020004ff */
        /* <DEDUP_REMOVED lines=8> */
.L_x_53:
[----:B------:R-:W-:Y:S05]  /*3200*/  BSYNC B1 ;  /* 0x0000000000017941 */ /* 0x000fea0003800000 */
.L_x_52:
[----:B-----5:R-:W-:Y:S01]  /*3210*/  LOP3.LUT R4, R4, 0xff, RZ, 0xc0, !PT ;  /* 0x000000ff04047812 */ /* 0x020fe200078ec0ff */
[----:B------:R-:W-:Y:S01]  /*3220*/  BSSY B1, `(.L_x_54) ;  /* 0x000000b000017945 */ /* 0x000fe20003800000 */
[----:B------:R-:W-:Y:S02]  /*3230*/  ISETP.LT.OR P2, PT, R24, 0x9, !P2 ;  /* 0x000000091800780c */ /* 0x000fe40005741670 */
[----:B------:R-:W-:-:S05]  /*3240*/  F2FP.F16.E5M2.UNPACK_B R4, R4 ;  /* 0x00000004ff04723e */ /* 0x000fca00020004ff */
        /* <DEDUP_REMOVED lines=8> */
.L_x_55:
[----:B------:R-:W-:Y:S05]  /*32d0*/  BSYNC B1 ;  /* 0x0000000000017941 */ /* 0x000fea0003800000 */
.L_x_54:
        /* <DEDUP_REMOVED lines=13> */
.L_x_57:
[----:B------:R-:W-:Y:S05]  /*33b0*/  BSYNC B1 ;  /* 0x0000000000017941 */ /* 0x000fea0003800000 */
.L_x_56:
        /* <DEDUP_REMOVED lines=13> */
.L_x_59:
[----:B------:R-:W-:Y:S05]  /*3490*/  BSYNC B1 ;  /* 0x0000000000017941 */ /* 0x000fea0003800000 */
.L_x_58:
        /* <DEDUP_REMOVED lines=12> */
.L_x_61:
[----:B------:R-:W-:Y:S05]  /*3560*/  BSYNC B1 ;  /* 0x0000000000017941 */ /* 0x000fea0003800000 */
.L_x_60:
        /* <DEDUP_REMOVED lines=12> */
.L_x_63:
[----:B------:R-:W-:Y:S05]  /*3630*/  BSYNC B1 ;  /* 0x0000000000017941 */ /* 0x000fea0003800000 */
.L_x_62:
        /* <DEDUP_REMOVED lines=13> */
.L_x_65:
[----:B------:R-:W-:Y:S05]  /*3710*/  BSYNC B1 ;  /* 0x0000000000017941 */ /* 0x000fea0003800000 */
.L_x_64:
        /* <DEDUP_REMOVED lines=13> */
.L_x_67:
[----:B------:R-:W-:Y:S05]  /*37f0*/  BSYNC B1 ;  /* 0x0000000000017941 */ /* 0x000fea0003800000 */
.L_x_66:
        /* <DEDUP_REMOVED lines=12> */
.L_x_69:
[----:B------:R-:W-:Y:S05]  /*38c0*/  BSYNC B1 ;  /* 0x0000000000017941 */ /* 0x000fea0003800000 */
.L_x_68:
        /* <DEDUP_REMOVED lines=12> */
.L_x_71:
[----:B------:R-:W-:Y:S05]  /*3990*/  BSYNC B1 ;  /* 0x0000000000017941 */ /* 0x000fea0003800000 */
.L_x_70:
        /* <DEDUP_REMOVED lines=13> */
.L_x_73:
[----:B------:R-:W-:Y:S05]  /*3a70*/  BSYNC B1 ;  /* 0x0000000000017941 */ /* 0x000fea0003800000 */
.L_x_72:
        /* <DEDUP_REMOVED lines=13> */
.L_x_75:
[----:B------:R-:W-:Y:S05]  /*3b50*/  BSYNC B1 ;  /* 0x0000000000017941 */ /* 0x000fea0003800000 */
.L_x_74:
        /* <DEDUP_REMOVED lines=12> */
.L_x_77:
[----:B------:R-:W-:Y:S05]  /*3c20*/  BSYNC B1 ;  /* 0x0000000000017941 */ /* 0x000fea0003800000 */
.L_x_76:
        /* <DEDUP_REMOVED lines=12> */
.L_x_79:
[----:B------:R-:W-:Y:S05]  /*3cf0*/  BSYNC B1 ;  /* 0x0000000000017941 */ /* 0x000fea0003800000 */
.L_x_78:
        /* <DEDUP_REMOVED lines=13> */
.L_x_81:
[----:B------:R-:W-:Y:S05]  /*3dd0*/  BSYNC B1 ;  /* 0x0000000000017941 */ /* 0x000fea0003800000 */
.L_x_80:
        /* <DEDUP_REMOVED lines=13> */
.L_x_83:
[----:B------:R-:W-:Y:S05]  /*3eb0*/  BSYNC B1 ;  /* 0x0000000000017941 */ /* 0x000fea0003800000 */
.L_x_82:
        /* <DEDUP_REMOVED lines=12> */
.L_x_85:
[----:B------:R-:W-:Y:S05]  /*3f80*/  BSYNC B1 ;  /* 0x0000000000017941 */ /* 0x000fea0003800000 */
.L_x_84:
        /* <DEDUP_REMOVED lines=12> */
.L_x_87:
[----:B------:R-:W-:Y:S05]  /*4050*/  BSYNC B1 ;  /* 0x0000000000017941 */ /* 0x000fea0003800000 */
.L_x_86:
        /* <DEDUP_REMOVED lines=13> */
.L_x_89:
[----:B------:R-:W-:Y:S05]  /*4130*/  BSYNC B1 ;  /* 0x0000000000017941 */ /* 0x000fea0003800000 */
.L_x_88:
        /* <DEDUP_REMOVED lines=13> */
.L_x_91:
[----:B------:R-:W-:Y:S05]  /*4210*/  BSYNC B1 ;  /* 0x0000000000017941 */ /* 0x000fea0003800000 */
.L_x_90:
        /* <DEDUP_REMOVED lines=12> */
.L_x_93:
[----:B------:R-:W-:Y:S05]  /*42e0*/  BSYNC B1 ;  /* 0x0000000000017941 */ /* 0x000fea0003800000 */
.L_x_92:
        /* <DEDUP_REMOVED lines=12> */
.L_x_95:
[----:B------:R-:W-:Y:S05]  /*43b0*/  BSYNC B1 ;  /* 0x0000000000017941 */ /* 0x000fea0003800000 */
.L_x_94:
        /* <DEDUP_REMOVED lines=13> */
.L_x_97:
[----:B------:R-:W-:Y:S05]  /*4490*/  BSYNC B1 ;  /* 0x0000000000017941 */ /* 0x000fea0003800000 */
.L_x_96:
        /* <DEDUP_REMOVED lines=13> */
.L_x_99:
[----:B------:R-:W-:Y:S05]  /*4570*/  BSYNC B1 ;  /* 0x0000000000017941 */ /* 0x000fea0003800000 */
.L_x_98:
[----:B-----5:R-:W-:Y:S01]  /*4580*/  LOP3.LUT R4, R4, 0xff, RZ, 0xc0, !PT ;  /* 0x000000ff04047812 */ /* 0x020fe200078ec0ff */
[----:B------:R-:W-:Y:S01]  /*4590*/  BSSY B1, `(.L_x_100) ;  /* 0x000000b000017945 */ /* 0x000fe20003800000 */
[----:B------:R-:W-:Y:S02]  /*45a0*/  ISETP.LT.OR P1, PT, R24, 0x9, !P1 ;  /* 0x000000091800780c */ /* 0x000fe40004f21670 */
[----:B------:R-:W-:-:S05]  /*45b0*/  F2FP.F16.E5M2.UNPACK_B R4, R4 ;  /* 0x00000004ff04723e */ /* 0x000fca00020004ff */
[----:B01-3--:R-:W-:Y:S01]  /*45c0*/  HADD2.F32 R15, -RZ, R4.H0_H0 ;  /* 0x20000004ff0f7230 */ /* 0x00bfe20000004100 */
[----:B------:R-:W-:-:S04]  /*45d0*/  PRMT R4, RZ, 0x7610, R4 ;  /* 0x00007610ff047816 */ /* 0x000fc80000000004 */
[----:B------:R-:W-:-:S04]  /*45e0*/  FMUL R15, R15, R10 ;  /* 0x0000000a0f0f7220 */ /* 0x000fc80000400000 */
[----:B------:R-:W-:-:S05]  /*45f0*/  FFMA R15, R56, R9, R15 ;  /* 0x00000009380f7223 */ /* 0x000fca000000000f */
[----:B------:R-:W-:-:S05]  /*4600*/  F2FP.SATFINITE.E5M2.F32.PACK_AB_MERGE_C R15, RZ, R15, RZ ;  /* 0x0000000fff0f723e */ /* 0x000fca00048060ff */
[----:B------:R0:W-:Y:S01]  /*4610*/  @!P4 STG.E.U8 desc[UR20][R2.64+0x39], R15 ;  /* 0x0000390f0200c986 */ /* 0x0001e2000c101114 */
[----:B------:R-:W-:Y:S05]  /*4620*/  @P1 BRA `(.L_x_101) ;  /* 0x0000000000041947 */ /* 0x000fea0003800000 */
[----:B------:R1:W5:Y:S02]  /*4630*/  LDG.E.U8 R4, desc[UR20][R22.64+0x38] ;  /* 0x0000381416047981 */ /* 0x000364000c1e1100 */
.L_x_101:
[----:B------:R-:W-:Y:S05]  /*4640*/  BSYNC B1 ;  /* 0x0000000000017941 */ /* 0x000fea0003800000 */
.L_x_100:
[----:B-----5:R-:W-:Y:S01]  /*4650*/  LOP3.LUT R4, R4, 0xff, RZ, 0xc0, !PT ;  /* 0x000000ff04047812 */ /* 0x020fe200078ec0ff */
[----:B------:R-:W-:Y:S01]  /*4660*/  BSSY B1, `(.L_x_102) ;  /* 0x000000b000017945 */ /* 0x000fe20003800000 */
[----:B------:R-:W-:Y:S02]  /*4670*/  ISETP.LT.OR P2, PT, R24, 0x9, !P2 ;  /* 0x000000091800780c */ /* 0x000fe40005741670 */
[----:B------:R-:W-:-:S05]  /*4680*/  F2FP.F16.E5M2.UNPACK_B R4, R4 ;  /* 0x00000004ff04723e */ /* 0x000fca00020004ff */
[----:B0-2---:R-:W-:-:S05]  /*4690*/  HADD2.F32 R3, -RZ, R4.H0_H0 ;  /* 0x20000004ff037230 */ /* 0x005fca0000004100 */
[----:B------:R-:W-:-:S04]  /*46a0*/  FMUL R2, R3, R10 ;  /* 0x0000000a03027220 */ /* 0x000fc80000400000 */
[----:B------:R-:W-:-:S05]  /*46b0*/  FFMA R2, R19, R9, R2 ;  /* 0x0000000913027223 */ /* 0x000fca0000000002 */
[----:B------:R-:W-:Y:S02]  /*46c0*/  F2FP.SATFINITE.E5M2.F32.PACK_AB_MERGE_C R3, RZ, R2, RZ ;  /* 0x00000002ff03723e */ /* 0x000fe400048060ff */
[----:B------:R-:W-:-:S03]  /*46d0*/  PRMT R2, RZ, 0x7610, R2 ;  /* 0x00007610ff027816 */ /* 0x000fc60000000002 */
[----:B------:R0:W-:Y:S01]  /*46e0*/  @!P1 STG.E.U8 desc[UR20][R12.64+0x38], R3 ;  /* 0x000038030c009986 */ /* 0x0001e2000c101114 */
[----:B------:R-:W-:Y:S05]  /*46f0*/  @P2 BRA `(.L_x_103) ;  /* 0x0000000000042947 */ /* 0x000fea0003800000 */
[----:B------:R2:W5:Y:S02]  /*4700*/  LDG.E.U8 R2, desc[UR20][R22.64+0x39] ;  /* 0x0000391416027981 */ /* 0x000564000c1e1100 */
.L_x_103:
[----:B------:R-:W-:Y:S05]  /*4710*/  BSYNC B1 ;  /* 0x0000000000017941 */ /* 0x000fea0003800000 */
.L_x_102:
[----:B------:R-:W-:Y:S05]  /*4720*/  @P2 BRA `(.L_x_104) ;  /* 0x0000000800602947 */ /* 0x000fea0003800000 */
[----:B-----5:R-:W-:-:S04]  /*4730*/  LOP3.LUT R2, R2, 0xff, RZ, 0xc0, !PT ;  /* 0x000000ff02027812 */ /* 0x020fc800078ec0ff */
[----:B------:R-:W-:-:S05]  /*4740*/  F2FP.F16.E5M2.UNPACK_B R2, R2 ;  /* 0x00000002ff02723e */ /* 0x000fca00020004ff */
[----:B0-----:R-:W-:-:S05]  /*4750*/  HADD2.F32 R3, -RZ, R2.H0_H0 ;  /* 0x20000002ff037230 */ /* 0x001fca0000004100 */
[----:B------:R-:W-:-:S04]  /*4760*/  FMUL R3, R3, R10 ;  /* 0x0000000a03037220 */ /* 0x000fc80000400000 */
[----:B------:R-:W-:-:S05]  /*4770*/  FFMA R3, R20, R9, R3 ;  /* 0x0000000914037223 */ /* 0x000fca0000000003 */
[----:B------:R-:W-:-:S05]  /*4780*/  F2FP.SATFINITE.E5M2.F32.PACK_AB_MERGE_C R3, RZ, R3, RZ ;  /* 0x00000003ff03723e */ /* 0x000fca00048060ff */
[----:B------:R3:W-:Y:S01]  /*4790*/  STG.E.U8 desc[UR20][R12.64+0x39], R3 ;  /* 0x000039030c007986 */ /* 0x0007e2000c101114 */
[----:B------:R-:W-:Y:S05]  /*47a0*/  BRA `(.L_x_104) ;  /* 0x0000000800407947 */ /* 0x000fea0003800000 */
.L_x_39:
[----:B------:R-:W-:Y:S01]  /*47b0*/  ISETP.GE.AND P4, PT, R25, 0x1, PT ;  /* 0x000000011900780c */ /* 0x000fe20003f86270 */
[-C--:B--2---:R-:W-:Y:S01]  /*47c0*/  FMUL R83, R83, R9.reuse ;  /* 0x0000000953537220 */ /* 0x084fe20000400000 */
[----:B------:R-:W-:Y:S01]  /*47d0*/  ISETP.GE.AND P1, PT, R25, 0x2, PT ;  /* 0x000000021900780c */ /* 0x000fe20003f26270 */
[-C--:B------:R-:W-:Y:S01]  /*47e0*/  FMUL R84, R84, R9.reuse ;  /* 0x0000000954547220 */ /* 0x080fe20000400000 */
[C---:B------:R-:W-:Y:S01]  /*47f0*/  ISETP.LT.OR P2, PT, R24.reuse, 0x1, !P4 ;  /* 0x000000011800780c */ /* 0x040fe20006741670 */
[-C--:B------:R-:W-:Y:S01]  /*4800*/  FMUL R81, R81, R9.reuse ;  /* 0x0000000951517220 */ /* 0x080fe20000400000 */
[----:B------:R-:W-:Y:S01]  /*4810*/  ISETP.LT.OR P3, PT, R24, 0x1, !P1 ;  /* 0x000000011800780c */ /* 0x000fe20004f61670 */
[-C--:B------:R-:W-:Y:S01]  /*4820*/  FMUL R82, R82, R9.reuse ;  /* 0x0000000952527220 */ /* 0x080fe20000400000 */
[----:B------:R-:W-:Y:S01]  /*4830*/  ISETP.LT.OR P4, PT, R24, 0x9, !P4 ;  /* 0x000000091800780c */ /* 0x000fe20006781670 */
[----:B------:R-:W-:Y:S01]  /*4840*/  FMUL R79, R79, R9 ;  /* 0x000000094f4f7220 */ /* 0x000fe20000400000 */
[----:B------:R-:W-:Y:S01]  /*4850*/  F2FP.SATFINITE.E5M2.F32.PACK_AB_MERGE_C R83, RZ, R83, RZ ;  /* 0x00000053ff53723e */ /* 0x000fe200048060ff */
[-C--:B------:R-:W-:Y:S01]  /*4860*/  FMUL R80, R80, R9.reuse ;  /* 0x0000000950507220 */ /* 0x080fe20000400000 */
[----:B------:R-:W-:Y:S01]  /*4870*/  F2FP.SATFINITE.E5M2.F32.PACK_AB_MERGE_C R15, RZ, R84, RZ ;  /* 0x00000054ff0f723e */ /* 0x000fe200048060ff */
[----:B------:R-:W-:Y:S01]  /*4880*/  FMUL R77, R77, R9 ;  /* 0x000000094d4d7220 */ /* 0x000fe20000400000 */
[----:B------:R-:W-:Y:S01]  /*4890*/  F2FP.SATFINITE.E5M2.F32.PACK_AB_MERGE_C R81, RZ, R81, RZ ;  /* 0x00000051ff51723e */ /* 0x000fe200048060ff */
[-C--:B------:R-:W-:Y:S01]  /*48a0*/  FMUL R78, R78, R9.reuse ;  /* 0x000000094e4e7220 */ /* 0x080fe20000400000 */
[----:B------:R-:W-:Y:S01]  /*48b0*/  ISETP.LT.OR P1, PT, R24, 0x9, !P1 ;  /* 0x000000091800780c */ /* 0x000fe20004f21670 */
[----:B------:R-:W-:Y:S01]  /*48c0*/  @!P2 STG.E.U8 desc[UR20][R2.64], R83 ;  /* 0x000000530200a986 */ /* 0x000fe2000c101114 */
[----:B------:R-:W-:Y:S01]  /*48d0*/  ISETP.GE.AND P2, PT, R25, 0x9, PT ;  /* 0x000000091900780c */ /* 0x000fe20003f46270 */
[----:B------:R-:W-:Y:S01]  /*48e0*/  FMUL R75, R75, R9 ;  /* 0x000000094b4b7220 */ /* 0x000fe20000400000 */
[----:B------:R-:W-:Y:S01]  /*48f0*/  F2FP.SATFINITE.E5M2.F32.PACK_AB_MERGE_C R79, RZ, R79, RZ ;  /* 0x0000004fff4f723e */ /* 0x000fe200048060ff */
[----:B------:R1:W-:Y:S01]  /*4900*/  @!P3 STG.E.U8 desc[UR20][R2.64+0x1], R15 ;  /* 0x0000010f0200b986 */ /* 0x0003e2000c101114 */
[----:B------:R-:W-:Y:S01]  /*4910*/  ISETP.GE.AND P3, PT, R25, 0xa, PT ;  /* 0x0000000a1900780c */ /* 0x000fe20003f66270 */
[-C--:B------:R-:W-:Y:S01]  /*4920*/  FMUL R76, R76, R9.reuse ;  /* 0x000000094c4c7220 */ /* 0x080fe20000400000 */
[----:B------:R-:W-:Y:S01]  /*4930*/  F2FP.SATFINITE.E5M2.F32.PACK_AB_MERGE_C R23, RZ, R80, RZ ;  /* 0x00000050ff17723e */ /* 0x000fe200048060ff */
[----:B------:R-:W-:Y:S01]  /*4940*/  @!P4 STG.E.U8 desc[UR20][R12.64], R81 ;  /* 0x000000510c00c986 */ /* 0x000fe2000c101114 */
[----:B------:R-:W-:Y:S01]  /*4950*/  ISETP.LT.OR P4, PT, R24, 0x1, !P2 ;  /* 0x000000011800780c */ /* 0x000fe20005781670 */
[-C--:B------:R-:W-:Y:S01]  /*4960*/  FMUL R74, R74, R9.reuse ;  /* 0x000000094a4a7220 */ /* 0x080fe20000400000 */
[C---:B------:R-:W-:Y:S01]  /*4970*/  ISETP.LT.OR P5, PT, R24.reuse, 0x1, !P3 ;  /* 0x000000011800780c */ /* 0x040fe20005fa1670 */
[-C--:B------:R-:W-:Y:S01]  /*4980*/  FMUL R73, R73, R9.reuse ;  /* 0x0000000949497220 */ /* 0x080fe20000400000 */
[----:B------:R-:W-:Y:S01]  /*4990*/  ISETP.LT.OR P2, PT, R24, 0x9, !P2 ;  /* 0x000000091800780c */ /* 0x000fe20005741670 */
[----:B------:R-:W-:Y:S01]  /*49a0*/  FMUL R71, R71, R9 ;  /* 0x0000000947477220 */ /* 0x000fe20000400000 */
[----:B------:R-:W-:Y:S01]  /*49b0*/  F2FP.SATFINITE.E5M2.F32.PACK_AB_MERGE_C R77, RZ, R77, RZ ;  /* 0x0000004dff4d723e */ /* 0x000fe200048060ff */
[-C--:B------:R-:W-:Y:S01]  /*49c0*/  FMUL R72, R72, R9.reuse ;  /* 0x0000000948487220 */ /* 0x080fe20000400000 */
[----:B-1----:R-:W-:Y:S01]  /*49d0*/  F2FP.SATFINITE.E5M2.F32.PACK_AB_MERGE_C R15, RZ, R82, RZ ;  /* 0x00000052ff0f723e */ /* 0x002fe200048060ff */
[-C--:B------:R-:W-:Y:S01]  /*49e0*/  FMUL R70, R70, R9.reuse ;  /* 0x0000000946467220 */ /* 0x080fe20000400000 */
[----:B------:R-:W-:Y:S01]  /*49f0*/  ISETP.LT.OR P3, PT, R24, 0x9, !P3 ;  /* 0x000000091800780c */ /* 0x000fe20005f61670 */
[-C--:B------:R-:W-:Y:S01]  /*4a00*/  FMUL R69, R69, R9.reuse ;  /* 0x0000000945457220 */ /* 0x080fe20000400000 */
[----:B------:R-:W-:Y:S01]  /*4a10*/  F2FP.SATFINITE.E5M2.F32.PACK_AB_MERGE_C R27, RZ, R78, RZ ;  /* 0x0000004eff1b723e */ /* 0x000fe200048060ff */
[----:B------:R1:W-:Y:S01]  /*4a20*/  @!P1 STG.E.U8 desc[UR20][R12.64+0x1], R15 ;  /* 0x0000010f0c009986 */ /* 0x0003e2000c101114 */
[----:B------:R-:W-:Y:S01]  /*4a30*/  ISETP.GE.AND P1, PT, R25, 0x11, PT ;  /* 0x000000111900780c */ /* 0x000fe20003f26270 */
[----:B------:R-:W-:Y:S01]  /*4a40*/  FMUL R67, R67, R9 ;  /* 0x0000000943437220 */ /* 0x000fe20000400000 */
[----:B------:R-:W-:Y:S01]  /*4a50*/  F2FP.SATFINITE.E5M2.F32.PACK_AB_MERGE_C R75, RZ, R75, RZ ;  /* 0x0000004bff4b723e */ /* 0x000fe200048060ff */
[----:B------:R-:W-:Y:S01]  /*4a60*/  @!P4 STG.E.U8 desc[UR20][R2.64+0x8], R79 ;  /* 0x0000084f0200c986 */ /* 0x000fe2000c101114 */
[----:B------:R-:W-:Y:S01]  /*4a70*/  ISETP.GE.AND P4, PT, R25, 0x12, PT ;  /* 0x000000121900780c */ /* 0x000fe20003f86270 */
[----:B------:R-:W-:Y:S01]  /*4a80*/  FMUL R68, R68, R9 ;  /* 0x0000000944447220 */ /* 0x000fe20000400000 */
[----:B------:R-:W-:Y:S01]  /*4a90*/  F2FP.SATFINITE.E5M2.F32.PACK_AB_MERGE_C R73, RZ, R73, RZ ;  /* 0x00000049ff49723e */ /* 0x000fe200048060ff */
[----:B------:R2:W-:Y:S01]  /*4aa0*/  @!P5 STG.E.U8 desc[UR20][R2.64+0x9], R23 ;  /* 0x000009170200d986 */ /* 0x0005e2000c101114 */
[C---:B------:R-:W-:Y:S01]  /*4ab0*/  ISETP.LT.OR P5, PT, R24.reuse, 0x1, !P4 ;  /* 0x000000011800780c */ /* 0x040fe200067a1670 */
[-C--:B------:R-:W-:Y:S01]  /*4ac0*/  FMUL R65, R65, R9.reuse ;  /* 0x0000000941417220 */ /* 0x080fe20000400000 */
[C---:B------:R-:W-:Y:S01]  /*4ad0*/  ISETP.LT.OR P4, PT, R24.reuse, 0x9, !P4 ;  /* 0x000000091800780c */ /* 0x040fe20006781670 */
[----:B------:R-:W-:Y:S01]  /*4ae0*/  @!P2 STG.E.U8 desc[UR20][R12.64+0x8], R77 ;  /* 0x0000084d0c00a986 */ /* 0x000fe2000c101114 */
[----:B------:R-:W-:Y:S01]  /*4af0*/  ISETP.LT.OR P2, PT, R24, 0x1, !P1 ;  /* 0x000000011800780c */ /* 0x000fe20004f41670 */
[-C--:B------:R-:W-:Y:S01]  /*4b00*/  FMUL R66, R66, R9.reuse ;  /* 0x0000000942427220 */ /* 0x080fe20000400000 */
[----:B-1----:R-:W-:Y:S01]  /*4b10*/  F2FP.SATFINITE.E5M2.F32.PACK_AB_MERGE_C R15, RZ, R76, RZ ;  /* 0x0000004cff0f723e */ /* 0x002fe200048060ff */
[----:B------:R-:W-:Y:S01]  /*4b20*/  @!P3 STG.E.U8 desc[UR20][R12.64+0x9], R27 ;  /* 0x0000091b0c00b986 */ /* 0x000fe2000c101114 */
[----:B------:R-:W-:Y:S01]  /*4b30*/  ISETP.GE.AND P3, PT, R25, 0x19, PT ;  /* 0x000000191900780c */ /* 0x000fe20003f66270 */
[-C--:B------:R-:W-:Y:S01]  /*4b40*/  FMUL R63, R63, R9.reuse ;  /* 0x000000093f3f7220 */ /* 0x080fe20000400000 */
[----:B------:R-:W-:Y:S01]  /*4b50*/  ISETP.LT.OR P1, PT, R24, 0x9, !P1 ;  /* 0x000000091800780c */ /* 0x000fe20004f21670 */
[-C--:B------:R-:W-:Y:S01]  /*4b60*/  FMUL R64, R64, R9.reuse ;  /* 0x0000000940407220 */ /* 0x080fe20000400000 */
[----:B------:R-:W-:Y:S01]  /*4b70*/  ISETP.LT.OR P6, PT, R24, 0x1, !P3 ;  /* 0x000000011800780c */ /* 0x000fe20005fc1670 */
[----:B------:R1:W-:Y:S01]  /*4b80*/  @!P5 STG.E.U8 desc[UR20][R2.64+0x11], R15 ;  /* 0x0000110f0200d986 */ /* 0x0003e2000c101114 */
[----:B--2---:R-:W-:Y:S01]  /*4b90*/  F2FP.SATFINITE.E5M2.F32.PACK_AB_MERGE_C R23, RZ, R74, RZ ;  /* 0x0000004aff17723e */ /* 0x004fe200048060ff */
[----:B------:R-:W-:Y:S01]  /*4ba0*/  FMUL R62, R62, R9 ;  /* 0x000000093e3e7220 */ /* 0x000fe20000400000 */
[----:B------:R-:W-:Y:S01]  /*4bb0*/  F2FP.SATFINITE.E5M2.F32.PACK_AB_MERGE_C R71, RZ, R71, RZ ;  /* 0x00000047ff47723e */ /* 0x000fe200048060ff */
[----:B------:R-:W-:Y:S01]  /*4bc0*/  @!P2 STG.E.U8 desc[UR20][R2.64+0x10], R75 ;  /* 0x0000104b0200a986 */ /* 0x000fe2000c101114 */
[----:B------:R-:W-:Y:S01]  /*4bd0*/  ISETP.GE.AND P2, PT, R25, 0x1a, PT ;  /* 0x0000001a1900780c */ /* 0x000fe20003f46270 */
[-C--:B------:R-:W-:Y:S01]  /*4be0*/  FMUL R61, R61, R9.reuse ;  /* 0x000000093d3d7220 */ /* 0x080fe20000400000 */
[C---:B------:R-:W-:Y:S01]  /*4bf0*/  ISETP.LT.OR P3, PT, R24.reuse, 0x9, !P3 ;  /* 0x000000091800780c */ /* 0x040fe20005f61670 */
[----:B------:R2:W-:Y:S01]  /*4c00*/  @!P4 STG.E.U8 desc[UR20][R12.64+0x11], R23 ;  /* 0x000011170c00c986 */ /* 0x0005e2000c101114 */
[C---:B------:R-:W-:Y:S01]  /*4c10*/  ISETP.LT.OR P5, PT, R24.reuse, 0x1, !P2 ;  /* 0x000000011800780c */ /* 0x040fe200057a1670 */
[-C--:B------:R-:W-:Y:S01]  /*4c20*/  FMUL R59, R59, R9.reuse ;  /* 0x000000093b3b7220 */ /* 0x080fe20000400000 */
[----:B------:R-:W-:Y:S01]  /*4c30*/  ISETP.LT.OR P4, PT, R24, 0x9, !P2 ;  /* 0x000000091800780c */ /* 0x000fe20005781670 */
[----:B------:R-:W-:Y:S01]  /*4c40*/  @!P1 STG.E.U8 desc[UR20][R12.64+0x10], R73 ;  /* 0x000010490c009986 */ /* 0x000fe2000c101114 */
[----:B-1----:R-:W-:Y:S01]  /*4c50*/  F2FP.SATFINITE.E5M2.F32.PACK_AB_MERGE_C R15, RZ, R72, RZ ;  /* 0x00000048ff0f723e */ /* 0x002fe200048060ff */
[-C--:B------:R-:W-:Y:S01]  /*4c60*/  FMUL R60, R60, R9.reuse ;  /* 0x000000093c3c7220 */ /* 0x080fe20000400000 */
[C---:B------:R-:W-:Y:S01]  /*4c70*/  ISETP.GE.AND P1, PT, R25.reuse, 0x21, PT ;  /* 0x000000211900780c */ /* 0x040fe20003f26270 */
[----:B------:R-:W-:Y:S01]  /*4c80*/  @!P6 STG.E.U8 desc[UR20][R2.64+0x18], R71 ;  /* 0x000018470200e986 */ /* 0x000fe2000c101114 */
[----:B------:R-:W-:Y:S01]  /*4c90*/  ISETP.GE.AND P2, PT, R25, 0x22, PT ;  /* 0x000000221900780c */ /* 0x000fe20003f46270 */
[-C--:B------:R-:W-:Y:S01]  /*4ca0*/  FMUL R57, R57, R9.reuse ;  /* 0x0000000939397220 */ /* 0x080fe20000400000 */
[----:B------:R-:W-:Y:S01]  /*4cb0*/  ISETP.LT.OR P6, PT, R24, 0x1, !P1 ;  /* 0x000000011800780c */ /* 0x000fe20004fc1670 */
[-C--:B------:R-:W-:Y:S01]  /*4cc0*/  FMUL R58, R58, R9.reuse ;  /* 0x000000093a3a7220 */ /* 0x080fe20000400000 */
[----:B--2---:R-:W-:Y:S01]  /*4cd0*/  F2FP.SATFINITE.E5M2.F32.PACK_AB_MERGE_C R23, RZ, R70, RZ ;  /* 0x00000046ff17723e */ /* 0x004fe200048060ff */
[----:B------:R1:W-:Y:S01]  /*4ce0*/  @!P5 STG.E.U8 desc[UR20][R2.64+0x19], R15 ;  /* 0x0000190f0200d986 */ /* 0x0003e2000c101114 */
[----:B------:R-:W-:Y:S01]  /*4cf0*/  ISETP.LT.OR P5, PT, R24, 0x1, !P2 ;  /* 0x000000011800780c */ /* 0x000fe200057a1670 */
[----:B------:R-:W-:Y:S01]  /*4d00*/  FMUL R21, R21, R9 ;  /* 0x0000000915157220 */ /* 0x000fe20000400000 */
[----:B------:R-:W-:Y:S01]  /*4d10*/  F2FP.SATFINITE.E5M2.F32.PACK_AB_MERGE_C R69, RZ, R69, RZ ;  /* 0x00000045ff45723e */ /* 0x000fe200048060ff */
[----:B------:R2:W-:Y:S01]  /*4d20*/  @!P4 STG.E.U8 desc[UR20][R12.64+0x19], R23 ;  /* 0x000019170c00c986 */ /* 0x0005e2000c101114 */
[----:B------:R-:W-:Y:S01]  /*4d30*/  F2FP.SATFINITE.E5M2.F32.PACK_AB_MERGE_C R67, RZ, R67, RZ ;  /* 0x00000043ff43723e */ /* 0x000fe200048060ff */
[-C--:B------:R-:W-:Y:S01]  /*4d40*/  FMUL R56, R56, R9.reuse ;  /* 0x0000000938387220 */ /* 0x080fe20000400000 */
[----:B------:R-:W-:Y:S01]  /*4d50*/  F2FP.SATFINITE.E5M2.F32.PACK_AB_MERGE_C R27, RZ, R68, RZ ;  /* 0x00000044ff1b723e */ /* 0x000fe200048060ff */
[----:B------:R-:W-:Y:S01]  /*4d60*/  @!P3 STG.E.U8 desc[UR20][R12.64+0x18], R69 ;  /* 0x000018450c00b986 */ /* 0x000fe2000c101114 */
[C---:B------:R-:W-:Y:S01]  /*4d70*/  ISETP.LT.OR P4, PT, R24.reuse, 0x9, !P2 ;  /* 0x000000091800780c */ /* 0x040fe20005781670 */
[-C--:B------:R-:W-:Y:S01]  /*4d80*/  FMUL R19, R19, R9.reuse ;  /* 0x0000000913137220 */ /* 0x080fe20000400000 */
[C---:B------:R-:W-:Y:S01]  /*4d90*/  ISETP.GE.AND P3, PT, R25.reuse, 0x29, PT ;  /* 0x000000291900780c */ /* 0x040fe20003f66270 */
[----:B------:R-:W-:Y:S01]  /*4da0*/  @!P6 STG.E.U8 desc[UR20][R2.64+0x20], R67 ;  /* 0x000020430200e986 */ /* 0x000fe2000c101114 */
[----:B------:R-:W-:Y:S01]  /*4db0*/  ISETP.LT.OR P1, PT, R24, 0x9, !P1 ;  /* 0x000000091800780c */ /* 0x000fe20004f21670 */
[----:B------:R-:W-:Y:S01]  /*4dc0*/  FMUL R20, R20, R9 ;  /* 0x0000000914147220 */ /* 0x000fe20000400000 */
[----:B------:R-:W-:Y:S01]  /*4dd0*/  ISETP.GE.AND P2, PT, R25, 0x2a, PT ;  /* 0x0000002a1900780c */ /* 0x000fe20003f46270 */
[----:B------:R-:W-:Y:S01]  /*4de0*/  @!P5 STG.E.U8 desc[UR20][R2.64+0x21], R27 ;  /* 0x0000211b0200d986 */ /* 0x000fe2000c101114 */
[----:B------:R-:W-:-:S02]  /*4df0*/  ISETP.LT.OR P6, PT, R24, 0x1, !P3 ;  /* 0x000000011800780c */ /* 0x000fc40005fc1670 */
[C---:B------:R-:W-:Y:S02]  /*4e00*/  ISETP.LT.OR P5, PT, R24.reuse, 0x1, !P2 ;  /* 0x000000011800780c */ /* 0x040fe400057a1670 */
[----:B------:R-:W-:Y:S02]  /*4e10*/  F2FP.SATFINITE.E5M2.F32.PACK_AB_MERGE_C R65, RZ, R65, RZ ;  /* 0x00000041ff41723e */ /* 0x000fe400048060ff */
[----:B-1----:R-:W-:Y:S02]  /*4e20*/  F2FP.SATFINITE.E5M2.F32.PACK_AB_MERGE_C R15, RZ, R66, RZ ;  /* 0x00000042ff0f723e */ /* 0x002fe400048060ff */
[----:B------:R-:W-:Y:S01]  /*4e30*/  F2FP.SATFINITE.E5M2.F32.PACK_AB_MERGE_C R63, RZ, R63, RZ ;  /* 0x0000003fff3f723e */ /* 0x000fe200048060ff */
[----:B------:R-:W-:Y:S01]  /*4e40*/  @!P1 STG.E.U8 desc[UR20][R12.64+0x20], R65 ;  /* 0x000020410c009986 */ /* 0x000fe2000c101114 */
[----:B--2---:R-:W-:Y:S02]  /*4e50*/  F2FP.SATFINITE.E5M2.F32.PACK_AB_MERGE_C R23, RZ, R64, RZ ;  /* 0x00000040ff17723e */ /* 0x004fe400048060ff */
[C---:B------:R-:W-:Y:S01]  /*4e60*/  ISETP.LT.OR P2, PT, R24.reuse, 0x9, !P2 ;  /* 0x000000091800780c */ /* 0x040fe20005741670 */
[----:B------:R1:W-:Y:S01]  /*4e70*/  @!P4 STG.E.U8 desc[UR20][R12.64+0x21], R15 ;  /* 0x0000210f0c00c986 */ /* 0x0003e2000c101114 */
[----:B------:R-:W-:-:S02]  /*4e80*/  ISETP.LT.OR P3, PT, R24, 0x9, !P3 ;  /* 0x000000091800780c */ /* 0x000fc40005f61670 */
[C---:B------:R-:W-:Y:S01]  /*4e90*/  ISETP.GE.AND P4, PT, R25.reuse, 0x31, PT ;  /* 0x000000311900780c */ /* 0x040fe20003f86270 */
[----:B------:R-:W-:Y:S01]  /*4ea0*/  @!P6 STG.E.U8 desc[UR20][R2.64+0x28], R63 ;  /* 0x0000283f0200e986 */ /* 0x000fe2000c101114 */
[----:B------:R-:W-:Y:S02]  /*4eb0*/  ISETP.GE.AND P1, PT, R25, 0x32, PT ;  /* 0x000000321900780c */ /* 0x000fe40003f26270 */
[----:B------:R-:W-:Y:S01]  /*4ec0*/  F2FP.SATFINITE.E5M2.F32.PACK_AB_MERGE_C R61, RZ, R61, RZ ;  /* 0x0000003dff3d723e */ /* 0x000fe200048060ff */
[----:B------:R2:W-:Y:S01]  /*4ed0*/  @!P5 STG.E.U8 desc[UR20][R2.64+0x29], R23 ;  /* 0x000029170200d986 */ /* 0x0005e2000c101114 */
[C---:B------:R-:W-:Y:S02]  /*4ee0*/  ISETP.LT.OR P5, PT, R24.reuse, 0x1, !P4 ;  /* 0x000000011800780c */ /* 0x040fe400067a1670 */
[----:B------:R-:W-:Y:S02]  /*4ef0*/  ISETP.LT.OR P6, PT, R24, 0x1, !P1 ;  /* 0x000000011800780c */ /* 0x000fe40004fc1670 */
[----:B-1----:R-:W-:Y:S01]  /*4f00*/  F2FP.SATFINITE.E5M2.F32.PACK_AB_MERGE_C R15, RZ, R62, RZ ;  /* 0x0000003eff0f723e */ /* 0x002fe200048060ff */
[----:B------:R-:W-:Y:S01]  /*4f10*/  @!P3 STG.E.U8 desc[UR20][R12.64+0x28], R61 ;  /* 0x0000283d0c00b986 */ /* 0x000fe2000c101114 */
[----:B------:R-:W-:-:S02]  /*4f20*/  F2FP.SATFINITE.E5M2.F32.PACK_AB_MERGE_C R59, RZ, R59, RZ ;  /* 0x0000003bff3b723e */ /* 0x000fc400048060ff */
[C---:B------:R-:W-:Y:S01]  /*4f30*/  ISETP.GE.AND P3, PT, R25.reuse, 0x3a, PT ;  /* 0x0000003a1900780c */ /* 0x040fe20003f66270 */
[----:B------:R1:W-:Y:S01]  /*4f40*/  @!P2 STG.E.U8 desc[UR20][R12.64+0x29], R15 ;  /* 0x0000290f0c00a986 */ /* 0x0003e2000c101114 */
[C---:B------:R-:W-:Y:S02]  /*4f50*/  ISETP.LT.OR P2, PT, R24.reuse, 0x9, !P4 ;  /* 0x000000091800780c */ /* 0x040fe40006741670 */
[----:B--2---:R-:W-:Y:S01]  /*4f60*/  F2FP.SATFINITE.E5M2.F32.PACK_AB_MERGE_C R23, RZ, R60, RZ ;  /* 0x0000003cff17723e */ /* 0x004fe200048060ff */
[----:B------:R-:W-:Y:S01]  /*4f70*/  @!P5 STG.E.U8 desc[UR20][R2.64+0x30], R59 ;  /* 0x0000303b0200d986 */ /* 0x000fe2000c101114 */
[----:B------:R-:W-:Y:S02]  /*4f80*/  ISETP.GE.AND P4, PT, R25, 0x39, PT ;  /* 0x000000391900780c */ /* 0x000fe40003f86270 */
[C---:B------:R-:W-:Y:S01]  /*4f90*/  ISETP.LT.OR P1, PT, R24.reuse, 0x9, !P1 ;  /* 0x000000091800780c */ /* 0x040fe20004f21670 */
[----:B------:R2:W-:Y:S01]  /*4fa0*/  @!P6 STG.E.U8 desc[UR20][R2.64+0x31], R23 ;  /* 0x000031170200e986 */ /* 0x0005e2000c101114 */
[----:B------:R-:W-:-:S02]  /*4fb0*/  ISETP.LT.OR P5, PT, R24, 0x1, !P4 ;  /* 0x000000011800780c */ /* 0x000fc400067a1670 */
[C---:B------:R-:W-:Y:S02]  /*4fc0*/  ISETP.LT.OR P6, PT, R24.reuse, 0x1, !P3 ;  /* 0x000000011800780c */ /* 0x040fe40005fc1670 */
[C---:B------:R-:W-:Y:S02]  /*4fd0*/  ISETP.LT.OR P4, PT, R24.reuse, 0x9, !P4 ;  /* 0x000000091800780c */ /* 0x040fe40006781670 */
[----:B------:R-:W-:Y:S02]  /*4fe0*/  ISETP.LT.OR P3, PT, R24, 0x9, !P3 ;  /* 0x000000091800780c */ /* 0x000fe40005f61670 */
[----:B------:R-:W-:Y:S02]  /*4ff0*/  F2FP.SATFINITE.E5M2.F32.PACK_AB_MERGE_C R57, RZ, R57, RZ ;  /* 0x00000039ff39723e */ /* 0x000fe400048060ff */
[----:B-1----:R-:W-:Y:S02]  /*5000*/  F2FP.SATFINITE.E5M2.F32.PACK_AB_MERGE_C R15, RZ, R58, RZ ;  /* 0x0000003aff0f723e */ /* 0x002fe400048060ff */
[----:B------:R-:W-:Y:S01]  /*5010*/  F2FP.SATFINITE.E5M2.F32.PACK_AB_MERGE_C R21, RZ, R21, RZ ;  /* 0x00000015ff15723e */ /* 0x000fe200048060ff */
[----:B------:R1:W-:Y:S01]  /*5020*/  @!P2 STG.E.U8 desc[UR20][R12.64+0x30], R57 ;  /* 0x000030390c00a986 */ /* 0x0003e2000c101114 */
[----:B--2---:R-:W-:-:S02]  /*5030*/  F2FP.SATFINITE.E5M2.F32.PACK_AB_MERGE_C R23, RZ, R56, RZ ;  /* 0x00000038ff17723e */ /* 0x004fc400048060ff */
[----:B------:R-:W-:Y:S01]  /*5040*/  F2FP.SATFINITE.E5M2.F32.PACK_AB_MERGE_C R19, RZ, R19, RZ ;  /* 0x00000013ff13723e */ /* 0x000fe200048060ff */
[----:B------:R1:W-:Y:S01]  /*5050*/  @!P1 STG.E.U8 desc[UR20][R12.64+0x31], R15 ;  /* 0x0000310f0c009986 */ /* 0x0003e2000c101114 */
[----:B------:R-:W-:-:S03]  /*5060*/  F2FP.SATFINITE.E5M2.F32.PACK_AB_MERGE_C R25, RZ, R20, RZ ;  /* 0x00000014ff19723e */ /* 0x000fc600048060ff */
[----:B------:R1:W-:Y:S04]  /*5070*/  @!P5 STG.E.U8 desc[UR20][R2.64+0x38], R21 ;  /* 0x000038150200d986 */ /* 0x0003e8000c101114 */
[----:B------:R1:W-:Y:S04]  /*5080*/  @!P6 STG.E.U8 desc[UR20][R2.64+0x39], R23 ;  /* 0x000039170200e986 */ /* 0x0003e8000c101114 */
[----:B------:R1:W-:Y:S04]  /*5090*/  @!P4 STG.E.U8 desc[UR20][R12.64+0x38], R19 ;  /* 0x000038130c00c986 */ /* 0x0003e8000c101114 */
[----:B------:R1:W-:Y:S02]  /*50a0*/  @!P3 STG.E.U8 desc[UR20][R12.64+0x39], R25 ;  /* 0x000039190c00b986 */ /* 0x0003e4000c101114 */
.L_x_104:
[----:B------:R-:W-:Y:S05]  /*50b0*/  BSYNC B0 ;  /* 0x0000000000007941 */ /* 0x000fea0003800000 */
.L_x_38:
[----:B-1---5:R-:W-:Y:S01]  /*50c0*/  IMAD.U32 R2, RZ, RZ, UR22 ;  /* 0x00000016ff027e24 */ /* 0x022fe2000f8e00ff */
[----:B------:R-:W-:Y:S01]  /*50d0*/  ULDC.64 UR4, c[0x0][0x650] ;  /* 0x0001940000047ab9 */ /* 0x000fe20000000a00 */
[----:B0--3--:R-:W-:Y:S01]  /*50e0*/  IMAD.U32 R3, RZ, RZ, UR23 ;  /* 0x00000017ff037e24 */ /* 0x009fe2000f8e00ff */
[----:B------:R0:W-:Y:S01]  /*50f0*/  SYNCS.ARRIVE.TRANS64.A1T0 RZ, [R17+UR33], RZ ;  /* 0x000000ff11ff79a7 */ /* 0x0001e20008100021 */
[----:B------:R-:W-:Y:S01]  /*5100*/  IMAD.U32 R3, RZ, RZ, UR13 ;  /* 0x0000000dff037e24 */ /* 0x000fe2000f8e00ff */
[C---:B------:R-:W-:Y:S01]  /*5110*/  LEA R0, P1, R2.reuse, R0, 0x1 ;  /* 0x0000000002007211 */ /* 0x040fe200078208ff */
[----:B------:R-:W-:Y:S01]  /*5120*/  IMAD.MOV.U32 R4, RZ, RZ, -0x1 ;  /* 0xffffffffff047424 */ /* 0x000fe200078e00ff */
[----:B------:R-:W-:Y:S02]  /*5130*/  PRMT R12, RZ, 0x7610, R12 ;  /* 0x00007610ff0c7816 */ /* 0x000fe4000000000c */
[----:B------:R-:W-:Y:S01]  /*5140*/  LEA.HI.X R5, R2, R5, R3, 0x1, P1 ;  /* 0x0000000502057211 */ /* 0x000fe200008f0c03 */
[----:B------:R-:W-:Y:S01]  /*5150*/  IMAD.MOV.U32 R2, RZ, RZ, -0x1 ;  /* 0xffffffffff027424 */ /* 0x000fe200078e00ff */
[----:B------:R-:W-:Y:S01]  /*5160*/  ISETP.GE.U32.AND P1, PT, R0, UR4, PT ;  /* 0x0000000400007c0c */ /* 0x000fe2000bf26070 */
[----:B------:R-:W-:-:S03]  /*5170*/  IMAD.MOV.U32 R3, RZ, RZ, -0x1 ;  /* 0xffffffffff037424 */ /* 0x000fc600078e00ff */
[----:B------:R-:W-:-:S13]  /*5180*/  ISETP.GE.U32.AND.EX P1, PT, R5, UR5, PT, P1 ;  /* 0x0000000505007c0c */ /* 0x000fda000bf26110 */
[----:B0-----:R-:W-:Y:S05]  /*5190*/  @P1 BRA `(.L_x_105) ;  /* 0x0000000400881947 */ /* 0x001fea0003800000 */
[----:B------:R-:W0:Y:S01]  /*51a0*/  S2UR UR8, SR_CTAID.X ;  /* 0x00000000000879c3 */ /* 0x000e220000002500 */
[----:B------:R-:W-:Y:S01]  /*51b0*/  ULDC.64 UR4, c[0x0][0x628] ;  /* 0x00018a0000047ab9 */ /* 0x000fe20000000a00 */
[----:B------:R-:W-:Y:S01]  /*51c0*/  ULDC UR6, c[0x0][0x150] ;  /* 0x0000540000067ab9 */ /* 0x000fe20000000800 */
[----:B------:R-:W-:Y:S01]  /*51d0*/  ISETP.NE.U32.AND P1, PT, RZ, UR4, PT ;  /* 0x00000004ff007c0c */ /* 0x000fe2000bf25070 */
[----:B------:R-:W-:Y:S01]  /*51e0*/  ULDC UR28, c[0x0][0x630] ;  /* 0x00018c00001c7ab9 */ /* 0x000fe20000000800 */
[C---:B------:R-:W-:Y:S01]  /*51f0*/  R2UR UR29, R0.reuse ;  /* 0x00000000001d72ca */ /* 0x040fe200000e0000 */
[----:B------:R-:W-:Y:S01]  /*5200*/  ULDC UR34, c[0x0][0x154] ;  /* 0x0000550000227ab9 */ /* 0x000fe20000000800 */
[----:B------:R-:W-:Y:S01]  /*5210*/  ISETP.NE.AND.EX P1, PT, RZ, UR5, PT, P1 ;  /* 0x00000005ff007c0c */ /* 0x000fe2000bf25310 */
[----:B------:R-:W1:Y:S01]  /*5220*/  S2UR UR35, SR_CTAID.Y ;  /* 0x00000000002379c3 */ /* 0x000e620000002600 */
[----:B------:R-:W-:Y:S02]  /*5230*/  R2UR UR30, R5 ;  /* 0x00000000051e72ca */ /* 0x000fe400000e0000 */
[----:B------:R-:W-:-:S02]  /*5240*/  R2UR UR26, R0 ;  /* 0x00000000001a72ca */ /* 0x000fc400000e0000 */
[----:B------:R-:W-:Y:S02]  /*5250*/  R2UR UR27, R5 ;  /* 0x00000000051b72ca */ /* 0x000fe400000e0000 */
[----:B0-----:R-:W-:-:S05]  /*5260*/  I2FP.F32.U32 R2, UR8 ;  /* 0x0000000800027c45 */ /* 0x001fca0008201000 */
[----:B------:R-:W-:-:S04]  /*5270*/  FMUL R2, R2, UR6 ;  /* 0x0000000602027c20 */ /* 0x000fc80008400000 */
[----:B------:R0:W3:Y:S01]  /*5280*/  F2I.U32.TRUNC.NTZ R3, R2 ;  /* 0x0000000200037305 */ /* 0x0000e2000020f000 */
[----:B-1----:R-:W-:Y:S05]  /*5290*/  @!P1 BRA `(.L_x_106) ;  /* 0x0000000000309947 */ /* 0x002fea0003800000 */
        /* <DEDUP_REMOVED lines=12> */
.L_x_106:
[----:B0-----:R-:W-:Y:S01]  /*5360*/  I2FP.F32.U32 R2, UR35 ;  /* 0x0000002300027c45 */ /* 0x001fe20008201000 */
[----:B------:R-:W-:Y:S02]  /*5370*/  USHF.R.U64 UR6, UR26, UR28, UR27 ;  /* 0x0000001c1a067299 */ /* 0x000fe4000800121b */
[----:B------:R-:W-:Y:S01]  /*5380*/  USHF.R.U32.HI UR4, URZ, UR28, UR27 ;  /* 0x0000001c3f047299 */ /* 0x000fe2000801161b */
[----:B---3--:R-:W-:Y:S01]  /*5390*/  R2UR UR28, R3 ;  /* 0x00000000031c72ca */ /* 0x008fe200000e0000 */
[----:B------:R-:W-:Y:S01]  /*53a0*/  UIADD3 UR24, UP0, URZ, -UR6, URZ ;  /* 0x800000063f187290 */ /* 0x000fe2000ff1e03f */
[----:B------:R-:W-:Y:S01]  /*53b0*/  FMUL R2, R2, UR34 ;  /* 0x0000002202027c20 */ /* 0x000fe20008400000 */
[----:B------:R-:W-:Y:S01]  /*53c0*/  ULDC.64 UR26, c[0x0][0x620] ;  /* 0x00018800001a7ab9 */ /* 0x000fe20000000a00 */
[----:B------:R-:W-:Y:S01]  /*53d0*/  UMOV UR10, UR29 ;  /* 0x0000001d000a7c82 */ /* 0x000fe20008000000 */
[----:B------:R-:W-:Y:S01]  /*53e0*/  UIADD3.X UR4, URZ, ~UR4, URZ, UP0, !UPT ;  /* 0x800000043f047290 */ /* 0x000fe200087fe43f */
[----:B------:R-:W-:-:S02]  /*53f0*/  UMOV UR11, UR30 ;  /* 0x0000001e000b7c82 */ /* 0x000fc40008000000 */
[----:B------:R-:W0:Y:S01]  /*5400*/  F2I.U32.TRUNC.NTZ R2, R2 ;  /* 0x0000000200027305 */ /* 0x000e22000020f000 */
[----:B------:R-:W-:Y:S02]  /*5410*/  UIMAD UR4, UR4, UR26, URZ ;  /* 0x0000001a040472a4 */ /* 0x000fe4000f8e023f */
[----:B------:R-:W-:Y:S02]  /*5420*/  UIMAD.WIDE.U32 UR10, UR24, UR26, UR10 ;  /* 0x0000001a180a72a5 */ /* 0x000fe4000f8e000a */
[----:B------:R-:W-:Y:S01]  /*5430*/  UIMAD UR24, UR24, UR27, UR4 ;  /* 0x0000001b181872a4 */ /* 0x000fe2000f8e0204 */
[----:B------:R-:W-:Y:S01]  /*5440*/  ULDC UR38, c[0x0][0x658] ;  /* 0x0001960000267ab9 */ /* 0x000fe20000000800 */
[----:B------:R-:W-:Y:S02]  /*5450*/  UMOV UR25, 0xffffffff ;  /* 0xffffffff00197882 */ /* 0x000fe40000000000 */
[----:B------:R-:W-:Y:S01]  /*5460*/  UIADD3 UR11, UR11, UR24, URZ ;  /* 0x000000180b0b7290 */ /* 0x000fe2000fffe03f */
[----:B------:R-:W-:Y:S01]  /*5470*/  ULDC UR26, c[0x0][0x618] ;  /* 0x00018600001a7ab9 */ /* 0x000fe20000000800 */
[----:B------:R-:W-:Y:S01]  /*5480*/  ULDC.64 UR4, c[0x0][0x640] ;  /* 0x0001900000047ab9 */ /* 0x000fe20000000a00 */
[----:B------:R-:W-:Y:S01]  /*5490*/  USHF.L.U32 UR34, UR25, UR38, URZ ;  /* 0x0000002619227299 */ /* 0x000fe2000800063f */
[----:B------:R-:W-:Y:S01]  /*54a0*/  ISETP.NE.U32.AND P1, PT, RZ, UR4, PT ;  /* 0x00000004ff007c0c */ /* 0x000fe2000bf25070 */
[----:B------:R-:W-:Y:S01]  /*54b0*/  USHF.R.U64 UR25, UR10, UR26, UR11 ;  /* 0x0000001a0a197299 */ /* 0x000fe2000800120b */
[----:B0-----:R-:W-:Y:S01]  /*54c0*/  R2UR UR29, R2 ;  /* 0x00000000021d72ca */ /* 0x001fe200000e0000 */
[----:B------:R-:W-:Y:S01]  /*54d0*/  USHF.R.U32.HI UR10, URZ, UR26, UR11 ;  /* 0x0000001a3f0a7299 */ /* 0x000fe2000801160b */
[----:B------:R-:W-:Y:S01]  /*54e0*/  ISETP.NE.AND.EX P1, PT, RZ, UR5, PT, P1 ;  /* 0x00000005ff007c0c */ /* 0x000fe2000bf25310 */
[----:B------:R-:W-:Y:S01]  /*54f0*/  ULDC UR36, c[0x0][0x608] ;  /* 0x0001820000247ab9 */ /* 0x000fe20000000800 */
[----:B------:R-:W-:-:S02]  /*5500*/  ULOP3.LUT UR39, URZ, UR34, URZ, 0x33, !UPT ;  /* 0x000000223f277292 */ /* 0x000fc4000f8e333f */
[----:B------:R-:W-:Y:S02]  /*5510*/  USHF.R.U64 UR34, UR25, UR36, UR10 ;  /* 0x0000002419227299 */ /* 0x000fe4000800120a */
[----:B------:R-:W-:Y:S02]  /*5520*/  USHF.R.U32.HI UR10, URZ, UR36, UR10 ;  /* 0x000000243f0a7299 */ /* 0x000fe4000801160a */
[----:B------:R-:W-:Y:S02]  /*5530*/  UIADD3 UR28, -UR28, URZ, URZ ;  /* 0x0000003f1c1c7290 */ /* 0x000fe4000fffe13f */
[----:B------:R-:W-:Y:S01]  /*5540*/  USHF.R.U64 UR36, UR34, UR38, UR10 ;  /* 0x0000002622247299 */ /* 0x000fe2000800120a */
[----:B------:R-:W-:Y:S01]  /*5550*/  UMOV UR30, 0x1 ;  /* 0x00000001001e7882 */ /* 0x000fe20000000000 */
[----:B------:R-:W-:Y:S01]  /*5560*/  ULDC UR27, c[0x0][0x144] ;  /* 0x00005100001b7ab9 */ /* 0x000fe20000000800 */
[----:B------:R-:W-:Y:S01]  /*5570*/  UIADD3 UR37, -UR29, URZ, URZ ;  /* 0x0000003f1d257290 */ /* 0x000fe2000fffe13f */
[----:B------:R-:W-:Y:S01]  /*5580*/  ULDC UR9, c[0x0][0x600] ;  /* 0x0001800000097ab9 */ /* 0x000fe20000000800 */
[----:B------:R-:W-:-:S02]  /*5590*/  USHF.L.U32 UR30, UR30, UR38, URZ ;  /* 0x000000261e1e7299 */ /* 0x000fc4000800063f */
[----:B------:R-:W-:Y:S02]  /*55a0*/  USHF.R.U32.HI UR29, URZ, UR38, UR10 ;  /* 0x000000263f1d7299 */ /* 0x000fe4000801160a */
[----:B------:R-:W-:Y:S02]  /*55b0*/  UIMAD UR38, UR27, UR28, UR8 ;  /* 0x0000001c1b2672a4 */ /* 0x000fe4000f8e0208 */
[----:B------:R-:W-:Y:S01]  /*55c0*/  UIADD3 UR24, UR9, -0x1, URZ ;  /* 0xffffffff09187890 */ /* 0x000fe2000fffe03f */
[----:B------:R-:W-:Y:S01]  /*55d0*/  ULDC UR42, c[0x0][0x148] ;  /* 0x00005200002a7ab9 */ /* 0x000fe20000000800 */
[----:B------:R-:W-:Y:S01]  /*55e0*/  ULDC UR40, c[0x0][0x648] ;  /* 0x0001920000287ab9 */ /* 0x000fe20000000800 */
[----:B------:R-:W-:Y:S01]  /*55f0*/  ULDC UR41, c[0x0][0x638] ;  /* 0x00018e0000297ab9 */ /* 0x000fe20000000800 */
[----:B------:R-:W-:Y:S01]  /*5600*/  UMOV UR28, UR36 ;  /* 0x00000024001c7c82 */ /* 0x000fe20008000000 */
[----:B------:R-:W-:Y:S07]  /*5610*/  @!P1 BRA `(.L_x_107) ;  /* 0x0000000000289947 */ /* 0x000fee0003800000 */
        /* <DEDUP_REMOVED lines=10> */
.L_x_107:
[----:B------:R-:W-:Y:S01]  /*56c0*/  USHF.R.U64 UR4, UR28, UR40, UR29 ;  /* 0x000000281c047299 */ /* 0x000fe2000800121d */
[----:B------:R-:W-:Y:S01]  /*56d0*/  IMAD.MOV.U32 R12, RZ, RZ, 0x1 ;  /* 0x00000001ff0c7424 */ /* 0x000fe200078e00ff */
[----:B------:R-:W-:Y:S01]  /*56e0*/  ULOP3.LUT UR34, UR34, UR39, URZ, 0xc0, !UPT ;  /* 0x0000002722227292 */ /* 0x000fe2000f8ec03f */
[----:B------:R-:W-:Y:S01]  /*56f0*/  IMAD.U32 R4, RZ, RZ, UR6 ;  /* 0x00000006ff047e24 */ /* 0x000fe2000f8e00ff */
[----:B------:R-:W-:Y:S02]  /*5700*/  UIADD3 UR5, -UR4, URZ, URZ ;  /* 0x0000003f04057290 */ /* 0x000fe4000fffe13f */
[----:B------:R-:W-:Y:S02]  /*5710*/  @UP2 UIMAD UR38, UR42, UR37, UR35 ;  /* 0x000000252a2622a4 */ /* 0x000fe4000f8e0223 */
[----:B------:R-:W-:Y:S02]  /*5720*/  ULOP3.LUT UR24, UR25, UR24, URZ, 0xc0, !UPT ;  /* 0x0000001819187292 */ /* 0x000fe4000f8ec03f */
[----:B------:R-:W-:-:S02]  /*5730*/  UIMAD UR4, UR30, UR4, UR34 ;  /* 0x000000041e0472a4 */ /* 0x000fc4000f8e0222 */
        /* <DEDUP_REMOVED lines=8> */
.L_x_105:
[----:B------:R-:W-:Y:S01]  /*57c0*/  UIADD3 UR15, UR32, UR15, URZ ;  /* 0x0000000f200f7290 */ /* 0x000fe2000fffe03f */
[----:B------:R-:W-:Y:S02]  /*57d0*/  LOP3.LUT P1, RZ, R12, 0xff, RZ, 0xc0, !PT ;  /* 0x000000ff0cff7812 */ /* 0x000fe4000782c0ff */
[----:B------:R-:W-:Y:S01]  /*57e0*/  LOP3.LUT R85, R85, 0x1, RZ, 0x3c, !PT ;  /* 0x0000000155557812 */ /* 0x000fe200078e3cff */
[----:B------:R-:W-:Y:S02]  /*57f0*/  USHF.R.U32.HI UR4, URZ, 0x2, UR15 ;  /* 0x000000023f047899 */ /* 0x000fe4000801160f */
[----:B------:R-:W-:Y:S02]  /*5800*/  UISETP.GT.U32.AND UP0, UPT, UR15, 0x3, UPT ;  /* 0x000000030f00788c */ /* 0x000fe4000bf04070 */
[----:B------:R-:W-:Y:S02]  /*5810*/  ULOP3.LUT UR4, UR4, 0x1, URZ, 0xc0, !UPT ;  /* 0x0000000104047892 */ /* 0x000fe4000f8ec03f */
[----:B------:R-:W-:-:S02]  /*5820*/  UISETP.LT.U32.AND UP0, UPT, UR32, 0x4, UP0 ;  /* 0x000000042000788c */ /* 0x000fc40008701070 */
[----:B------:R-:W-:Y:S02]  /*5830*/  UISETP.NE.U32.AND UP1, UPT, UR4, 0x1, UPT ;  /* 0x000000010400788c */ /* 0x000fe4000bf25070 */
[----:B------:R-:W-:Y:S02]  /*5840*/  USEL UR5, URZ, 0x1, !UP0 ;  /* 0x000000013f057887 */ /* 0x000fe4000c000000 */
[----:B------:R-:W-:Y:S02]  /*5850*/  UISETP.GT.U32.AND UP1, UPT, UR32, 0x3, !UP1 ;  /* 0x000000032000788c */ /* 0x000fe4000cf24070 */
[----:B------:R-:W-:Y:S02]  /*5860*/  ULOP3.LUT UR15, UR15, 0x3, URZ, 0xc0, !UPT ;  /* 0x000000030f0f7892 */ /* 0x000fe4000f8ec03f */
[----:B------:R-:W-:-:S04]  /*5870*/  USEL UR4, URZ, 0x1, !UP1 ;  /* 0x000000013f047887 */ /* 0x000fc8000c800000 */
[----:B------:R-:W-:Y:S01]  /*5880*/  ULOP3.LUT UR17, UR4, UR17, UR5, 0x96, !UPT ;  /* 0x0000001104117292 */ /* 0x000fe2000f8e9605 */
[----:B------:R-:W-:Y:S11]  /*5890*/  @P1 BRA `(.L_x_108) ;  /* 0xffffffbc009c1947 */ /* 0x000ff6000383ffff */
[----:B------:R-:W-:Y:S05]  /*58a0*/  EXIT ;  /* 0x000000000000794d */ /* 0x000fea0003800000 */
.L_x_16:
[----:B------:R-:W-:-:S08]  /*58b0*/  ISETP.NE.AND P0, PT, RZ, UR6, PT ;  /* 0x00000006ff007c0c */ /* 0x000fd0000bf05270 */
[----:B--2-45:R-:W0:-:S00]  /*58c0*/  USETMAXREG.DEALLOC.CTAPOOL 0x28 ;  /* 0x00000028000079c8 */ /* 0x034e0000080e0500 */
[----:B------:R-:W-:Y:S05]  /*58d0*/  @P0 EXIT ;  /* 0x000000000000094d */ /* 0x000fea0003800000 */
[----:B0-----:R-:W-:Y:S01]  /*58e0*/  LOP3.LUT P0, RZ, R11, 0xff, RZ, 0xc0, !PT ;  /* 0x000000ff0bff7812 */ /* 0x001fe2000780c0ff */
[----:B------:R-:W-:Y:S02]  /*58f0*/  IMAD.MOV.U32 R11, RZ, RZ, 0x1 ;  /* 0x00000001ff0b7424 */ /* 0x000fe400078e00ff */
[----:B------:R-:W-:-:S10]  /*5900*/  IMAD.MOV.U32 R10, RZ, RZ, RZ ;  /* 0x000000ffff0a7224 */ /* 0x000fd400078e00ff */
[----:B------:R-:W-:Y:S05]  /*5910*/  @!P0 BRA `(.L_x_109) ;  /* 0x0000000c00308947 */ /* 0x000fea0003800000 */
[----:B------:R-:W0:Y:S01]  /*5920*/  S2UR UR9, SR_CgaCtaId ;  /* 0x00000000000979c3 */ /* 0x000e220000008800 */
[----:B------:R-:W-:Y:S01]  /*5930*/  LOP3.LUT P0, RZ, R6, 0x1f, RZ, 0xc0, !PT ;  /* 0x0000001f06ff7812 */ /* 0x000fe2000780c0ff */
[----:B------:R-:W-:Y:S01]  /*5940*/  ULDC UR5, c[0x0][0x658] ;  /* 0x0001960000057ab9 */ /* 0x000fe20000000800 */
[----:B------:R-:W-:Y:S01]  /*5950*/  UMOV UR6, 0xffffffff ;  /* 0xffffffff00067882 */ /* 0x000fe20000000000 */
[----:B------:R-:W-:Y:S01]  /*5960*/  BSSY B0, `(.L_x_109) ;  /* 0x00000c7000007945 */ /* 0x000fe20003800000 */
[----:B------:R-:W-:Y:S01]  /*5970*/  USHF.L.U32 UR6, UR6, UR5, URZ ;  /* 0x0000000506067299 */ /* 0x000fe2000800063f */
[C---:B------:R-:W-:Y:S01]  /*5980*/  ISETP.NE.AND P3, PT, R7.reuse, RZ, PT ;  /* 0x000000ff0700720c */ /* 0x040fe20003f65270 */
[----:B------:R-:W-:Y:S01]  /*5990*/  IMAD.MOV.U32 R12, RZ, RZ, 0x1 ;  /* 0x00000001ff0c7424 */ /* 0x000fe200078e00ff */
[----:B------:R-:W-:Y:S01]  /*59a0*/  ISETP.NE.OR P0, PT, R7, RZ, !P0 ;  /* 0x000000ff0700720c */ /* 0x000fe20004705670 */
[----:B------:R-:W-:Y:S01]  /*59b0*/  IMAD.MOV.U32 R11, RZ, RZ, 0x1 ;  /* 0x00000001ff0b7424 */ /* 0x000fe200078e00ff */
[----:B------:R-:W-:Y:S01]  /*59c0*/  ULDC UR4, c[0x0][0x600] ;  /* 0x0001800000047ab9 */ /* 0x000fe20000000800 */
[----:B------:R-:W-:Y:S01]  /*59d0*/  IMAD.MOV.U32 R10, RZ, RZ, RZ ;  /* 0x000000ffff0a7224 */ /* 0x000fe200078e00ff */
[----:B------:R-:W-:Y:S01]  /*59e0*/  UMOV UR8, 0x1 ;  /* 0x0000000100087882 */ /* 0x000fe20000000000 */
[----:B------:R-:W-:-:S02]  /*59f0*/  UIADD3 UR25, UR14, 0x1, URZ ;  /* 0x000000010e197890 */ /* 0x000fc4000fffe03f */
[----:B------:R-:W-:Y:S02]  /*5a00*/  ULOP3.LUT UR28, UR7, 0x2, URZ, 0xfc, !UPT ;  /* 0x00000002071c7892 */ /* 0x000fe4000f8efc3f */
[----:B------:R-:W-:Y:S02]  /*5a10*/  UIADD3 UR4, UR4, -0x1, URZ ;  /* 0xffffffff04047890 */ /* 0x000fe4000fffe03f */
[----:B------:R-:W-:Y:S02]  /*5a20*/  USHF.L.U32 UR5, UR8, UR5, URZ ;  /* 0x0000000508057299 */ /* 0x000fe4000800063f */
[----:B------:R-:W-:Y:S01]  /*5a30*/  ULOP3.LUT UR6, URZ, UR6, URZ, 0x33, !UPT ;  /* 0x000000063f067292 */ /* 0x000fe2000f8e333f */
[----:B------:R-:W-:Y:S01]  /*5a40*/  ULDC.64 UR26, c[0x0][0x198] ;  /* 0x00006600001a7ab9 */ /* 0x000fe20000000a00 */
[----:B0-----:R-:W-:-:S10]  /*5a50*/  IMAD.U32 R13, RZ, RZ, UR9 ;  /* 0x00000009ff0d7e24 */ /* 0x001fd4000f8e00ff */
.L_x_121:
[----:B------:R-:W-:-:S03]  /*5a60*/  UMOV UR8, 0xffffffff ;  /* 0xffffffff00087882 */ /* 0x000fc60000000000 */
[----:B------:R-:W-:Y:S05]  /*5a70*/  BRA.DIV UR8, `(.L_x_110) ;  /* 0x0000000e08f47947 */ /* 0x000fea000b800000 */
[----:B------:R-:W-:-:S13]  /*5a80*/  ELECT P1, URZ, PT ;  /* 0x00000000003f782f */ /* 0x000fda0003820000 */
.L_x_134:
[----:B------:R-:W0:Y:S01]  /*5a90*/  LDC R6, c[0x0][0x28c] ;  /* 0x0000a300ff067b82 */ /* 0x000e220000000800 */
[----:B------:R-:W-:Y:S01]  /*5aa0*/  BSSY B1, `(.L_x_111) ;  /* 0x000003c000017945 */ /* 0x000fe20003800000 */
[----:B0-----:R-:W-:-:S13]  /*5ab0*/  ISETP.LT.OR P1, PT, R6, 0x1, !P1 ;  /* 0x000000010600780c */ /* 0x001fda0004f21670 */
[----:B------:R-:W-:Y:S05]  /*5ac0*/  @P1 BRA `(.L_x_112) ;  /* 0x0000000000e41947 */ /* 0x000fea0003800000 */
[----:B------:R-:W-:Y:S02]  /*5ad0*/  IMAD R13, R2, 0x2, R13 ;  /* 0x00000002020d7824 */ /* 0x000fe400078e020d */
[----:B------:R-:W-:Y:S02]  /*5ae0*/  IMAD.SHL.U32 R9, R3, 0x40, RZ ;  /* 0x0000004003097824 */ /* 0x000fe400078e00ff */
[----:B------:R-:W-:Y:S02]  /*5af0*/  IMAD.MOV.U32 R16, RZ, RZ, RZ ;  /* 0x000000ffff107224 */ /* 0x000fe400078e00ff */
[----:B------:R-:W-:Y:S02]  /*5b00*/  IMAD.U32 R17, RZ, RZ, UR25 ;  /* 0x00000019ff117e24 */ /* 0x000fe4000f8e00ff */
[----:B------:R-:W-:Y:S02]  /*5b10*/  IMAD.MOV.U32 R2, RZ, RZ, R11 ;  /* 0x000000ffff027224 */ /* 0x000fe400078e000b */
[----:B------:R-:W-:-:S02]  /*5b20*/  IMAD.MOV.U32 R3, RZ, RZ, R10 ;  /* 0x000000ffff037224 */ /* 0x000fc400078e000a */
[----:B------:R-:W-:-:S07]  /*5b30*/  IMAD.SHL.U32 R8, R13, 0x20, RZ ;  /* 0x000000200d087824 */ /* 0x000fce00078e00ff */
.L_x_116:
[----:B------:R-:W0:Y:S01]  /*5b40*/  S2UR UR8, SR_CgaCtaId ;  /* 0x00000000000879c3 */ /* 0x000e220000008800 */
[----:B------:R-:W-:-:S07]  /*5b50*/  MOV R6, 0x400 ;  /* 0x0000040000067802 */ /* 0x000fce0000000f00 */
[----:B------:R-:W1:Y:S01]  /*5b60*/  @!P3 LDC R7, c[0x0][0x500] ;  /* 0x00014000ff07bb82 */ /* 0x000e620000000800 */
[----:B0-----:R-:W-:-:S05]  /*5b70*/  IMAD.U32 R13, RZ, RZ, UR8 ;  /* 0x00000008ff0d7e24 */ /* 0x001fca000f8e00ff */
[----:B------:R-:W-:Y:S02]  /*5b80*/  LEA R14, R13, R6, 0x18 ;  /* 0x000000060d0e7211 */ /* 0x000fe400078ec0ff */
[----:B------:R-:W-:-:S03]  /*5b90*/  SHF.L.U32 R6, R2, 0x1f, RZ ;  /* 0x0000001f02067819 */ /* 0x000fc600000006ff */
[----:B------:R-:W-:-:S04]  /*5ba0*/  IMAD R15, R3, 0x8, R14 ;  /* 0x00000008030f7824 */ /* 0x000fc800078e020e */
[----:B------:R-:W0:Y:S02]  /*5bb0*/  SYNCS.PHASECHK.TRANS64.TRYWAIT P1, [R15+URZ+0x20], R6 ;  /* 0x000020060f0075a7 */ /* 0x000e24000802017f */
[----:B01----:R-:W-:Y:S05]  /*5bc0*/  @!P1 BRA `(.L_x_113) ;  /* 0x0000000c00c09947 */ /* 0x003fea0003800000 */
.L_x_135:
[----:B------:R-:W-:Y:S01]  /*5bd0*/  UPRMT UR8, UR28, 0x9910, URZ ;  /* 0x000099101c087896 */ /* 0x000fe2000800003f */
[----:B------:R1:W-:Y:S03]  /*5be0*/  @!P3 SYNCS.ARRIVE.TRANS64 RZ, [R15+URZ], R7 ;  /* 0x000000070fffb9a7 */ /* 0x0003e6000800003f */
[----:B------:R-:W-:-:S06]  /*5bf0*/  UISETP.NE.AND UP0, UPT, UR8, 0x2, UPT ;  /* 0x000000020800788c */ /* 0x000fcc000bf05270 */
[----:B------:R-:W-:-:S13]  /*5c00*/  PLOP3.LUT P1, PT, PT, PT, UP0, 0x80, 0x0 ;  /* 0x000000000000781c */ /* 0x000fda0003f2f008 */
[----:B-1----:R-:W-:Y:S05]  /*5c10*/  @P1 BRA `(.L_x_114) ;  /* 0x0000000000041947 */ /* 0x002fea0003800000 */
[----:B------:R-:W-:Y:S01]  /*5c20*/  BPT.TRAP 0x1 ;  /* 0x000000040000795c */ /* 0x000fe20000300000 */
.L_x_114:
[----:B------:R-:W-:Y:S05]  /*5c30*/  @P0 BRA `(.L_x_115) ;  /* 0x0000000000040947 */ /* 0x000fea0003800000 */
[----:B------:R-:W-:Y:S01]  /*5c40*/  BPT.TRAP 0x1 ;  /* 0x000000040000795c */ /* 0x000fe20000300000 */
.L_x_115:
[----:B0-----:R-:W-:Y:S01]  /*5c50*/  IMAD.SHL.U32 R6, R3, 0x1000, RZ ;  /* 0x0000100003067824 */ /* 0x001fe200078e00ff */
[----:B------:R-:W-:Y:S01]  /*5c60*/  R2UR UR11, R14 ;  /* 0x000000000e0b72ca */ /* 0x000fe200000e0000 */
[----:B------:R-:W-:Y:S01]  /*5c70*/  VIADD R17, R17, 0xffffffff ;  /* 0xffffffff11117836 */ /* 0x000fe20000000000 */
[----:B------:R-:W-:Y:S01]  /*5c80*/  R2UR UR20, R8 ;  /* 0x00000000081472ca */ /* 0x000fe200000e0000 */
[--C-:B------:R-:W-:Y:S01]  /*5c90*/  IMAD R7, R13, 0x800, R6.reuse ;  /* 0x000008000d077824 */ /* 0x100fe200078e0206 */
[----:B------:R-:W-:Y:S01]  /*5ca0*/  IADD3 R6, R14, 0x4180, R6 ;  /* 0x000041800e067810 */ /* 0x000fe20007ffe006 */
[----:B------:R-:W-:Y:S01]  /*5cb0*/  UIADD3 UR16, UP0, UR26, 0xf0, URZ ;  /* 0x000000f01a107890 */ /* 0x000fe2000ff1e03f */
[----:B------:R-:W-:Y:S01]  /*5cc0*/  R2UR UR9, R15 ;  /* 0x000000000f0972ca */ /* 0x000fe200000e0000 */
[----:B------:R-:W-:Y:S01]  /*5cd0*/  UIADD3 UR30, UP1, UR26, 0x1f0, URZ ;  /* 0x000001f01a1e7890 */ /* 0x000fe2000ff3e03f */
[----:B------:R-:W-:Y:S01]  /*5ce0*/  R2UR UR8, R7 ;  /* 0x00000000070872ca */ /* 0x000fe200000e0000 */
[----:B------:R-:W-:Y:S01]  /*5cf0*/  UIADD3.X UR17, URZ, UR27, URZ, UP0, !UPT ;  /* 0x0000001b3f117290 */ /* 0x000fe200087fe43f */
[----:B------:R-:W-:Y:S01]  /*5d00*/  R2UR UR10, R16 ;  /* 0x00000000100a72ca */ /* 0x000fe200000e0000 */
[----:B------:R-:W-:Y:S01]  /*5d10*/  VIADD R3, R3, 0x1 ;  /* 0x0000000103037836 */ /* 0x000fe20000000000 */
[----:B------:R-:W-:Y:S01]  /*5d20*/  R2UR UR12, R4 ;  /* 0x00000000040c72ca */ /* 0x000fe200000e0000 */
[----:B------:R-:W-:Y:S01]  /*5d30*/  UIADD3.X UR31, URZ, UR27, URZ, UP1, !UPT ;  /* 0x0000001b3f1f7290 */ /* 0x000fe20008ffe43f */
[----:B------:R-:W-:Y:S01]  /*5d40*/  R2UR UR15, R6 ;  /* 0x00000000060f72ca */ /* 0x000fe200000e0000 */
[----:B------:R-:W-:Y:S01]  /*5d50*/  UMOV UR24, 0x30000 ;  /* 0x0003000000187882 */ /* 0x000fe20000000000 */
[----:B------:R-:W-:Y:S01]  /*5d60*/  R2UR UR21, R9 ;  /* 0x00000000091572ca */ /* 0x000fe200000e0000 */
[----:B------:R-:W-:Y:S01]  /*5d70*/  UMOV UR18, 0x0 ;  /* 0x0000000000127882 */ /* 0x000fe20000000000 */
[----:B------:R-:W-:Y:S01]  /*5d80*/  ISETP.GT.AND P2, PT, R17, 0x1, PT ;  /* 0x000000011100780c */ /* 0x000fe20003f44270 */
[----:B------:R-:W-:Y:S01]  /*5d90*/  UMOV UR19, 0x10000000 ;  /* 0x1000000000137882 */ /* 0x000fe20000000000 */
[----:B------:R-:W-:Y:S01]  /*5da0*/  ISETP.NE.AND P1, PT, R3, 0x4, PT ;  /* 0x000000040300780c */ /* 0x000fe20003f25270 */
[----:B------:R-:W-:Y:S01]  /*5db0*/  UIADD3 UR8, UR11, 0x180, UR8 ;  /* 0x000001800b087890 */ /* 0x000fe2000fffe008 */
[----:B------:R-:W-:-:S02]  /*5dc0*/  VIADD R16, R16, 0x40 ;  /* 0x0000004010107836 */ /* 0x000fc40000000000 */
[----:B------:R-:W-:Y:S01]  /*5dd0*/  UMOV UR11, UR20 ;  /* 0x00000014000b7c82 */ /* 0x000fe20008000000 */
[----:B------:R-:W-:Y:S02]  /*5de0*/  SEL R7, RZ, 0x1, P1 ;  /* 0x00000001ff077807 */ /* 0x000fe40000800000 */
[----:B------:R-:W-:Y:S02]  /*5df0*/  SEL R3, R3, RZ, P1 ;  /* 0x000000ff03037207 */ /* 0x000fe40000800000 */
[----:B------:R-:W-:Y:S01]  /*5e00*/  LOP3.LUT R2, R2, R7, RZ, 0x3c, !PT ;  /* 0x0000000702027212 */ /* 0x000fe200078e3cff */
[----:B------:R0:W-:Y:S02]  /*5e10*/  UTMALDG.3D.MULTICAST [UR8], [UR16], UR24, desc[UR18] ;  /* 0x00001208100073b4 */ /* 0x0001e40008011818 */
[----:B0-----:R-:W-:Y:S01]  /*5e20*/  UMOV UR8, UR15 ;  /* 0x0000000f00087c82 */ /* 0x001fe20008000000 */
[----:B------:R-:W-:Y:S02]  /*5e30*/  UMOV UR11, UR21 ;  /* 0x00000015000b7c82 */ /* 0x000fe40008000000 */
[----:B------:R0:W-:Y:S02]  /*5e40*/  UTMALDG.3D [UR8], [UR30], desc[UR18] ;  /* 0x000012081e0075b4 */ /* 0x0001e40008011000 */
[----:B0-----:R-:W-:Y:S05]  /*5e50*/  @P2 BRA `(.L_x_116) ;  /* 0xfffffffc00382947 */ /* 0x001fea000383ffff */
.L_x_112:
[----:B------:R-:W-:Y:S05]  /*5e60*/  BSYNC B1 ;  /* 0x0000000000017941 */ /* 0x000fea0003800000 */
.L_x_111:
[----:B------:R-:W-:Y:S01]  /*5e70*/  LOP3.LUT P4, RZ, R12, 0xff, RZ, 0xc0, !PT ;  /* 0x000000ff0cff7812 */ /* 0x000fe2000788c0ff */
[----:B------:R-:W-:Y:S01]  /*5e80*/  VIADD R10, R10, UR14 ;  /* 0x0000000e0a0a7c36 */ /* 0x000fe20008000000 */
[----:B------:R-:W-:Y:S01]  /*5e90*/  ULDC.64 UR8, c[0x0][0x650] ;  /* 0x0001940000087ab9 */ /* 0x000fe20000000a00 */
[----:B------:R-:W-:Y:S01]  /*5ea0*/  IMAD.U32 R3, RZ, RZ, UR14 ;  /* 0x0000000eff037e24 */ /* 0x000fe2000f8e00ff */
[----:B------:R-:W-:Y:S01]  /*5eb0*/  BSSY B1, `(.L_x_117) ;  /* 0x000006f000017945 */ /* 0x000fe20003800000 */
[----:B------:R-:W-:Y:S02]  /*5ec0*/  PRMT R6, RZ, 0x7610, R6 ;  /* 0x00007610ff067816 */ /* 0x000fe40000000006 */
[----:B------:R-:W-:Y:S02]  /*5ed0*/  SHF.R.U32.HI R2, RZ, 0x2, R10 ;  /* 0x00000002ff027819 */ /* 0x000fe4000001160a */
[----:B------:R-:W-:Y:S02]  /*5ee0*/  ISETP.GT.U32.AND P1, PT, R10, 0x3, PT ;  /* 0x000000030a00780c */ /* 0x000fe40003f24070 */
[----:B------:R-:W-:-:S02]  /*5ef0*/  LOP3.LUT R2, R2, 0x1, RZ, 0xc0, !PT ;  /* 0x0000000102027812 */ /* 0x000fc400078ec0ff */
[----:B------:R-:W0:Y:S01]  /*5f00*/  @P4 S2R R13, SR_CgaCtaId ;  /* 0x00000000000d4919 */ /* 0x000e220000008800 */
[----:B------:R-:W-:Y:S02]  /*5f10*/  @P4 MOV R4, 0x400 ;  /* 0x0000040000044802 */ /* 0x000fe40000000f00 */
[C---:B------:R-:W-:Y:S02]  /*5f20*/  ISETP.LT.U32.AND P1, PT, R3.reuse, 0x4, P1 ;  /* 0x000000040300780c */ /* 0x040fe40000f21070 */
[----:B------:R-:W-:Y:S02]  /*5f30*/  ISETP.NE.U32.AND P2, PT, R2, 0x1, PT ;  /* 0x000000010200780c */ /* 0x000fe40003f45070 */
[----:B------:R-:W-:Y:S02]  /*5f40*/  SEL R2, RZ, 0x1, !P1 ;  /* 0x00000001ff027807 */ /* 0x000fe40004800000 */
[----:B------:R-:W-:Y:S02]  /*5f50*/  ISETP.GT.U32.AND P2, PT, R3, 0x3, !P2 ;  /* 0x000000030300780c */ /* 0x000fe40005744070 */
[----:B------:R-:W-:-:S02]  /*5f60*/  LOP3.LUT R10, R10, 0x3, RZ, 0xc0, !PT ;  /* 0x000000030a0a7812 */ /* 0x000fc400078ec0ff */
[----:B------:R-:W-:Y:S02]  /*5f70*/  SEL R3, RZ, 0x1, !P2 ;  /* 0x00000001ff037807 */ /* 0x000fe40005000000 */
[----:B------:R-:W-:Y:S02]  /*5f80*/  PRMT R12, RZ, 0x7610, R12 ;  /* 0x00007610ff0c7816 */ /* 0x000fe4000000000c */
[----:B------:R-:W-:Y:S01]  /*5f90*/  LOP3.LUT R11, R3, R11, R2, 0x96, !PT ;  /* 0x0000000b030b7212 */ /* 0x000fe200078e9602 */
[----:B------:R-:W-:Y:S02]  /*5fa0*/  IMAD.MOV.U32 R2, RZ, RZ, -0x1 ;  /* 0xffffffffff027424 */ /* 0x000fe400078e00ff */
[----:B------:R-:W-:Y:S01]  /*5fb0*/  IMAD.MOV.U32 R3, RZ, RZ, -0x1 ;  /* 0xffffffffff037424 */ /* 0x000fe200078e00ff */
[----:B0-----:R-:W-:-:S04]  /*5fc0*/  @P4 LEA R4, R13, R4, 0x18 ;  /* 0x000000040d044211 */ /* 0x001fc800078ec0ff */
[----:B------:R0:W-:Y:S01]  /*5fd0*/  @P4 SYNCS.ARRIVE.TRANS64.A1T0 RZ, [R4+URZ+0x78], RZ ;  /* 0x000078ff04ff49a7 */ /* 0x0001e2000810003f */
[----:B------:R-:W-:-:S04]  /*5fe0*/  IADD3 R0, P4, R0, UR22, RZ ;  /* 0x0000001600007c10 */ /* 0x000fc8000ff9e0ff */
[----:B------:R-:W-:Y:S02]  /*5ff0*/  IADD3.X R5, R5, UR13, RZ, P4, !PT ;  /* 0x0000000d05057c10 */ /* 0x000fe4000a7fe4ff */
[----:B------:R-:W-:Y:S01]  /*6000*/  ISETP.GE.U32.AND P4, PT, R0, UR8, PT ;  /* 0x0000000800007c0c */ /* 0x000fe2000bf86070 */
[----:B0-----:R-:W-:-:S03]  /*6010*/  IMAD.MOV.U32 R4, RZ, RZ, -0x1 ;  /* 0xffffffffff047424 */ /* 0x001fc600078e00ff */
[----:B------:R-:W-:-:S13]  /*6020*/  ISETP.GE.U32.AND.EX P1, PT, R5, UR9, PT, P4 ;  /* 0x0000000905007c0c */ /* 0x000fda000bf26140 */
[----:B------:R-:W-:Y:S05]  /*6030*/  @P1 BRA `(.L_x_118) ;  /* 0x0000000400581947 */ /* 0x000fea0003800000 */
[----:B------:R-:W0:Y:S01]  /*6040*/  S2UR UR8, SR_CTAID.X ;  /* 0x00000000000879c3 */ /* 0x000e220000002500 */
[----:B------:R-:W-:Y:S01]  /*6050*/  ULDC.64 UR10, c[0x0][0x628] ;  /* 0x00018a00000a7ab9 */ /* 0x000fe20000000a00 */
[----:B------:R-:W-:Y:S01]  /*6060*/  ULDC UR9, c[0x0][0x150] ;  /* 0x0000540000097ab9 */ /* 0x000fe20000000800 */
[----:B------:R-:W-:Y:S01]  /*6070*/  ISETP.NE.U32.AND P1, PT, RZ, UR10, PT ;  /* 0x0000000aff007c0c */ /* 0x000fe2000bf25070 */
[----:B------:R-:W-:Y:S01]  /*6080*/  ULDC UR12, c[0x0][0x630] ;  /* 0x00018c00000c7ab9 */ /* 0x000fe20000000800 */
[----:B------:R-:W-:Y:S01]  /*6090*/  ULDC UR16, c[0x0][0x154] ;  /* 0x0000550000107ab9 */ /* 0x000fe20000000800 */
[----:B------:R-:W-:Y:S01]  /*60a0*/  IMAD.MOV.U32 R2, RZ, RZ, R0 ;  /* 0x000000ffff027224 */ /* 0x000fe200078e0000 */
[----:B------:R-:W-:Y:S01]  /*60b0*/  ISETP.NE.AND.EX P1, PT, RZ, UR11, PT, P1 ;  /* 0x0000000bff007c0c */ /* 0x000fe2000bf25310 */
[----:B------:R-:W1:Y:S01]  /*60c0*/  S2UR UR15, SR_CTAID.Y ;  /* 0x00000000000f79c3 */ /* 0x000e620000002600 */
[----:B0-----:R-:W-:-:S05]  /*60d0*/  I2FP.F32.U32 R3, UR8 ;  /* 0x0000000800037c45 */ /* 0x001fca0008201000 */
[----:B------:R-:W-:Y:S01]  /*60e0*/  FMUL R4, R3, UR9 ;  /* 0x0000000903047c20 */ /* 0x000fe20008400000 */
[----:B------:R-:W-:-:S05]  /*60f0*/  IMAD.MOV.U32 R3, RZ, RZ, R5 ;  /* 0x000000ffff037224 */ /* 0x000fca00078e0005 */
[----:B------:R-:W-:Y:S05]  /*6100*/  @!P1 BRA `(.L_x_119) ;  /* 0x0000000000289947 */ /* 0x000fea0003800000 */
[----:B------:R-:W-:Y:S02]  /*6110*/  ULDC UR9, c[0x0][0x634] ;  /* 0x00018d0000097ab9 */ /* 0x000fe40000000800 */
[----:B------:R-:W-:-:S05]  /*6120*/  IADD3 R9, P1, R0, UR9, RZ ;  /* 0x0000000900097c10 */ /* 0x000fca000ff3e0ff */
[----:B------:R-:W-:-:S04]  /*6130*/  IMAD.X R15, RZ, RZ, R5, P1 ;  /* 0x000000ffff0f7224 */ /* 0x000fc800008e0605 */
[----:B------:R-:W-:-:S04]  /*6140*/  IMAD.WIDE.U32 R6, R15, UR10, RZ ;  /* 0x0000000a0f067c25 */ /* 0x000fc8000f8e00ff */
[----:B------:R-:W-:-:S04]  /*6150*/  IMAD.WIDE.U32 R6, P1, R9, UR11, R6 ;  /* 0x0000000b09067c25 */ /* 0x000fc8000f820006 */
[----:B------:R-:W-:-:S04]  /*6160*/  IMAD.WIDE.U32 R8, R9, UR10, RZ ;  /* 0x0000000a09087c25 */ /* 0x000fc8000f8e00ff */
[----:B------:R-:W-:Y:S01]  /*6170*/  IMAD.X R3, RZ, RZ, RZ, P1 ;  /* 0x000000ffff037224 */ /* 0x000fe200008e06ff */
[----:B------:R-:W-:Y:S01]  /*6180*/  IADD3 RZ, P1, R9, R6, RZ ;  /* 0x0000000609ff7210 */ /* 0x000fe20007f3e0ff */
[----:B------:R-:W-:-:S04]  /*6190*/  IMAD.MOV.U32 R2, RZ, RZ, R7 ;  /* 0x000000ffff027224 */ /* 0x000fc800078e0007 */
[----:B------:R-:W-:-:S08]  /*61a0*/  IMAD.WIDE.U32.X R2, R15, UR11, R2, P1 ;  /* 0x0000000b0f027c25 */ /* 0x000fd000088e0402 */
.L_x_119:
[--C-:B------:R-:W-:Y:S01]  /*61b0*/  SHF.R.U64 R14, R2, UR12, R3.reuse ;  /* 0x0000000c020e7c19 */ /* 0x100fe20008001203 */
[----:B------:R0:W2:Y:S01]  /*61c0*/  F2I.U32.TRUNC.NTZ R9, R4 ;  /* 0x0000000400097305 */ /* 0x0000a2000020f000 */
[----:B------:R-:W-:Y:S01]  /*61d0*/  SHF.R.U32.HI R2, RZ, UR12, R3 ;  /* 0x0000000cff027c19 */ /* 0x000fe20008011603 */
[----:B------:R-:W-:Y:S01]  /*61e0*/  ULDC.64 UR10, c[0x0][0x620] ;  /* 0x00018800000a7ab9 */ /* 0x000fe20000000a00 */
[----:B------:R-:W-:Y:S01]  /*61f0*/  IADD3 R7, P1, RZ, -R14, RZ ;  /* 0x8000000eff077210 */ /* 0x000fe20007f3e0ff */
[----:B------:R-:W-:Y:S01]  /*6200*/  ULDC UR12, c[0x0][0x658] ;  /* 0x00019600000c7ab9 */ /* 0x000fe20000000800 */
[----:B-1----:R-:W-:Y:S01]  /*6210*/  I2FP.F32.U32 R6, UR15 ;  /* 0x0000000f00067c45 */ /* 0x002fe20008201000 */
[----:B------:R-:W-:Y:S02]  /*6220*/  ULDC UR18, c[0x0][0x648] ;  /* 0x0001920000127ab9 */ /* 0x000fe40000000800 */
[----:B------:R-:W-:Y:S02]  /*6230*/  IMAD.X R2, RZ, RZ, ~R2, P1 ;  /* 0x000000ffff027224 */ /* 0x000fe400008e0e02 */
[----:B------:R-:W-:Y:S01]  /*6240*/  FMUL R8, R6, UR16 ;  /* 0x0000001006087c20 */ /* 0x000fe20008400000 */
[----:B0-----:R-:W-:Y:S01]  /*6250*/  IMAD.MOV.U32 R4, RZ, RZ, R0 ;  /* 0x000000ffff047224 */ /* 0x001fe200078e0000 */
[----:B------:R-:W-:Y:S01]  /*6260*/  ULDC.64 UR16, c[0x0][0x640] ;  /* 0x0001900000107ab9 */ /* 0x000fe20000000a00 */
[----:B------:R-:W-:Y:S01]  /*6270*/  IMAD R6, R2, UR10, RZ ;  /* 0x0000000a02067c24 */ /* 0x000fe2000f8e02ff */
[----:B------:R-:W-:Y:S01]  /*6280*/  ISETP.NE.U32.AND P1, PT, RZ, UR16, PT ;  /* 0x00000010ff007c0c */ /* 0x000fe2000bf25070 */
[----:B------:R-:W-:Y:S01]  /*6290*/  IMAD.WIDE.U32 R2, R7, UR10, R4 ;  /* 0x0000000a07027c25 */ /* 0x000fe2000f8e0004 */
[----:B------:R-:W0:Y:S01]  /*62a0*/  F2I.U32.TRUNC.NTZ R8, R8 ;  /* 0x0000000800087305 */ /* 0x000e22000020f000 */
[----:B------:R-:W1:Y:S01]  /*62b0*/  LDC R4, c[0x0][0x610] ;  /* 0x00018400ff047b82 */ /* 0x000e620000000800 */
[----:B--2---:R-:W-:Y:S01]  /*62c0*/  R2UR UR9, R9 ;  /* 0x00000000090972ca */ /* 0x004fe200000e0000 */
[----:B------:R-:W-:Y:S01]  /*62d0*/  IMAD R7, R7, UR11, R6 ;  /* 0x0000000b07077c24 */ /* 0x000fe2000f8e0206 */
[----:B------:R-:W-:Y:S01]  /*62e0*/  ULDC UR10, c[0x0][0x618] ;  /* 0x00018600000a7ab9 */ /* 0x000fe20000000800 */
[----:B------:R-:W-:-:S02]  /*62f0*/  ISETP.NE.AND.EX P1, PT, RZ, UR17, PT, P1 ;  /* 0x00000011ff007c0c */ /* 0x000fc4000bf25310 */
[----:B------:R-:W-:-:S05]  /*6300*/  IMAD.IADD R3, R3, 0x1, R7 ;  /* 0x0000000103037824 */ /* 0x000fca00078e0207 */
[--C-:B------:R-:W-:Y:S02]  /*6310*/  SHF.R.U64 R16, R2, UR10, R3.reuse ;  /* 0x0000000a02107c19 */ /* 0x100fe40008001203 */
[----:B------:R-:W-:Y:S01]  /*6320*/  SHF.R.U32.HI R3, RZ, UR10, R3 ;  /* 0x0000000aff037c19 */ /* 0x000fe20008011603 */
[----:B------:R-:W-:Y:S01]  /*6330*/  ULDC UR10, c[0x0][0x608] ;  /* 0x00018200000a7ab9 */ /* 0x000fe20000000800 */
[----:B0-----:R-:W-:Y:S02]  /*6340*/  R2UR UR11, R8 ;  /* 0x00000000080b72ca */ /* 0x001fe400000e0000 */
[--C-:B------:R-:W-:Y:S02]  /*6350*/  SHF.R.U64 R17, R16, UR10, R3.reuse ;  /* 0x0000000a10117c19 */ /* 0x100fe40008001203 */
[----:B------:R-:W-:Y:S01]  /*6360*/  SHF.R.U32.HI R2, RZ, UR10, R3 ;  /* 0x0000000aff027c19 */ /* 0x000fe20008011603 */
[----:B------:R-:W-:-:S03]  /*6370*/  UIADD3 UR10, -UR9, URZ, URZ ;  /* 0x0000003f090a7290 */ /* 0x000fc6000fffe13f */
[--C-:B------:R-:W-:Y:S01]  /*6380*/  SHF.R.U64 R19, R17, UR12, R2.reuse ;  /* 0x0000000c11137c19 */ /* 0x100fe20008001202 */
[----:B------:R-:W-:Y:S01]  /*6390*/  ULDC UR9, c[0x0][0x144] ;  /* 0x0000510000097ab9 */ /* 0x000fe20000000800 */
[----:B------:R-:W-:-:S03]  /*63a0*/  SHF.R.U32.HI R3, RZ, UR12, R2 ;  /* 0x0000000cff037c19 */ /* 0x000fc60008011602 */
[----:B------:R-:W-:Y:S01]  /*63b0*/  IMAD.MOV.U32 R2, RZ, RZ, R19 ;  /* 0x000000ffff027224 */ /* 0x000fe200078e0013 */
[----:B------:R-:W-:Y:S06]  /*63c0*/  @!P1 BRA `(.L_x_120) ;  /* 0x0000000000289947 */ /* 0x000fec0003800000 */
        /* <DEDUP_REMOVED lines=10> */
.L_x_120:
[----:B------:R-:W-:Y:S01]  /*6470*/  UIADD3 UR11, -UR11, URZ, URZ ;  /* 0x0000003f0b0b7290 */ /* 0x000fe2000fffe13f */
[----:B------:R-:W-:Y:S01]  /*6480*/  SHF.R.U64 R3, R2, UR18, R3 ;  /* 0x0000001202037c19 */ /* 0x000fe20008001203 */
[----:B------:R-:W-:Y:S01]  /*6490*/  UIMAD UR8, UR9, UR10, UR8 ;  /* 0x0000000a090872a4 */ /* 0x000fe2000f8e0208 */
[----:B------:R-:W-:Y:S02]  /*64a0*/  LOP3.LUT R2, R17, UR6, RZ, 0xc0, !PT ;  /* 0x0000000611027c12 */ /* 0x000fe4000f8ec0ff */
[----:B------:R-:W-:Y:S01]  /*64b0*/  ULDC UR9, c[0x0][0x148] ;  /* 0x0000520000097ab9 */ /* 0x000fe20000000800 */
[----:B------:R-:W-:Y:S01]  /*64c0*/  IMAD.MOV R6, RZ, RZ, -R3 ;  /* 0x000000ffff067224 */ /* 0x000fe200078e0a03 */
[----:B------:R-:W-:Y:S01]  /*64d0*/  @UP2 UIMAD UR8, UR9, UR11, UR15 ;  /* 0x0000000b090822a4 */ /* 0x000fe2000f8e020f */
[----:B------:R-:W-:Y:S01]  /*64e0*/  IMAD R3, R3, UR5, R2 ;  /* 0x0000000503037c24 */ /* 0x000fe2000f8e0202 */
[----:B------:R-:W-:Y:S01]  /*64f0*/  LOP3.LUT R7, R16, UR4, RZ, 0xc0, !PT ;  /* 0x0000000410077c12 */ /* 0x000fe2000f8ec0ff */
[----:B------:R-:W-:Y:S01]  /*6500*/  ULDC UR9, c[0x0][0x638] ;  /* 0x00018e0000097ab9 */ /* 0x000fe20000000800 */
[----:B------:R-:W-:Y:S01]  /*6510*/  PLOP3.LUT P1, PT, PT, PT, UP2, 0x80, 0x0 ;  /* 0x000000000000781c */ /* 0x000fe20003f2f028 */
[----:B------:R-:W-:-:S02]  /*6520*/  IMAD R2, R6, UR9, R19 ;  /* 0x0000000906027c24 */ /* 0x000fc4000f8e0213 */
[----:B-1----:R-:W-:Y:S01]  /*6530*/  IMAD R4, R3, R4, UR8 ;  /* 0x0000000803047e24 */ /* 0x002fe2000f8e0204 */
[----:B------:R-:W-:Y:S01]  /*6540*/  ULDC UR8, c[0x0][0x600] ;  /* 0x0001800000087ab9 */ /* 0x000fe20000000800 */
[----:B------:R-:W-:Y:S02]  /*6550*/  IMAD.MOV.U32 R6, RZ, RZ, 0x1 ;  /* 0x00000001ff067424 */ /* 0x000fe400078e00ff */
[----:B------:R-:W-:-:S05]  /*6560*/  IMAD R7, R2, UR8, R7 ;  /* 0x0000000802077c24 */ /* 0x000fca000f8e0207 */
[----:B------:R-:W-:Y:S02]  /*6570*/  SEL R3, R7, R4, !P1 ;  /* 0x0000000407037207 */ /* 0x000fe40004800000 */
[----:B------:R-:W-:Y:S01]  /*6580*/  SEL R2, R4, R7, !P1 ;  /* 0x0000000704027207 */ /* 0x000fe20004800000 */
[----:B------:R-:W-:-:S07]  /*6590*/  IMAD.MOV.U32 R4, RZ, RZ, R14 ;  /* 0x000000ffff047224 */ /* 0x000fce00078e000e */
.L_x_118:
[----:B------:R-:W-:Y:S05]  /*65a0*/  BSYNC B1 ;  /* 0x0000000000017941 */ /* 0x000fea0003800000 */
.L_x_117:
[----:B------:R-:W-:-:S13]  /*65b0*/  LOP3.LUT P1, RZ, R6, 0xff, RZ, 0xc0, !PT ;  /* 0x000000ff06ff7812 */ /* 0x000fda000782c0ff */
[----:B------:R-:W-:Y:S05]  /*65c0*/  @P1 BRA `(.L_x_121) ;  /* 0xfffffff400241947 */ /* 0x000fea000383ffff */
[----:B------:R-:W-:Y:S05]  /*65d0*/  BSYNC B0 ;  /* 0x0000000000007941 */ /* 0x000fea0003800000 */
.L_x_109:
[----:B------:R-:W-:-:S03]  /*65e0*/  UMOV UR8, 0xffffffff ;  /* 0xffffffff00087882 */ /* 0x000fc60000000000 */
[----:B------:R-:W-:Y:S05]  /*65f0*/  BRA.DIV UR8, `(.L_x_122) ;  /* 0x0000000608487947 */ /* 0x000fea000b800000 */
[----:B------:R-:W-:-:S13]  /*6600*/  ELECT P0, URZ, PT ;  /* 0x00000000003f782f */ /* 0x000fda0003800000 */
.L_x_138:
[----:B------:R-:W-:Y:S04]  /*6610*/  BSSY B0, `(.L_x_123) ;  /* 0x000002c000007945 */ /* 0x000fe80003800000 */
[----:B------:R-:W-:Y:S05]  /*6620*/  @!P0 BRA `(.L_x_124) ;  /* 0x0000000000a88947 */ /* 0x000fea0003800000 */
[----:B------:R-:W-:-:S04]  /*6630*/  ULOP3.LUT UR8, UR7, 0x2, URZ, 0xfc, !UPT ;  /* 0x0000000207087892 */ /* 0x000fc8000f8efc3f */
[----:B------:R-:W-:-:S06]  /*6640*/  UISETP.NE.AND UP0, UPT, UR8, 0x3, UPT ;  /* 0x000000030800788c */ /* 0x000fcc000bf05270 */
[----:B------:R-:W-:-:S13]  /*6650*/  PLOP3.LUT P0, PT, PT, PT, UP0, 0x80, 0x0 ;  /* 0x000000000000781c */ /* 0x000fda0003f0f008 */
[----:B------:R-:W-:Y:S05]  /*6660*/  @!P0 BRA `(.L_x_125) ;  /* 0x0000000000048947 */ /* 0x000fea0003800000 */
[----:B------:R-:W-:Y:S01]  /*6670*/  BPT.TRAP 0x1 ;  /* 0x000000040000795c */ /* 0x000fe20000300000 */
.L_x_125:
[----:B------:R-:W0:Y:S01]  /*6680*/  S2R R3, SR_CgaCtaId ;  /* 0x0000000000037919 */ /* 0x000e220000008800 */
[----:B------:R-:W-:Y:S02]  /*6690*/  MOV R0, 0x400 ;  /* 0x0000040000007802 */ /* 0x000fe40000000f00 */
[----:B------:R-:W-:Y:S02]  /*66a0*/  SHF.L.U32 R2, R11, 0x1f, RZ ;  /* 0x0000001f0b027819 */ /* 0x000fe400000006ff */
[----:B0-----:R-:W-:-:S05]  /*66b0*/  LEA R3, R3, R0, 0x18 ;  /* 0x0000000003037211 */ /* 0x001fca00078ec0ff */
[----:B------:R-:W-:-:S04]  /*66c0*/  VIADD R3, R3, 0x20 ;  /* 0x0000002003037836 */ /* 0x000fc80000000000 */
[C---:B------:R-:W-:Y:S02]  /*66d0*/  IMAD R5, R10.reuse, 0x8, R3 ;  /* 0x000000080a057824 */ /* 0x040fe400078e0203 */
[----:B------:R-:W-:Y:S02]  /*66e0*/  VIADD R10, R10, 0x1 ;  /* 0x000000010a0a7836 */ /* 0x000fe40000000000 */
[----:B------:R-:W0:Y:S03]  /*66f0*/  SYNCS.PHASECHK.TRANS64.TRYWAIT P0, [R5+URZ], R2 ;  /* 0x00000002050075a7 */ /* 0x000e26000800017f */
[----:B------:R-:W-:-:S04]  /*6700*/  ISETP.NE.AND P1, PT, R10, 0x4, PT ;  /* 0x000000040a00780c */ /* 0x000fc80003f25270 */
[----:B------:R-:W-:Y:S02]  /*6710*/  SEL R0, RZ, 0x1, P1 ;  /* 0x00000001ff007807 */ /* 0x000fe40000800000 */
[----:B------:R-:W-:Y:S02]  /*6720*/  SEL R10, R10, RZ, P1 ;  /* 0x000000ff0a0a7207 */ /* 0x000fe40000800000 */
[----:B------:R-:W-:-:S03]  /*6730*/  LOP3.LUT R11, R11, R0, RZ, 0x3c, !PT ;  /* 0x000000000b0b7212 */ /* 0x000fc600078e3cff */
[----:B------:R-:W-:Y:S01]  /*6740*/  IMAD R7, R10, 0x8, R3 ;  /* 0x000000080a077824 */ /* 0x000fe200078e0203 */
[----:B------:R-:W-:Y:S01]  /*6750*/  SHF.L.U32 R4, R11, 0x1f, RZ ;  /* 0x0000001f0b047819 */ /* 0x000fe200000006ff */
[----:B0-----:R-:W-:Y:S06]  /*6760*/  @!P0 BRA `(.L_x_126) ;  /* 0x0000000400108947 */ /* 0x001fec0003800000 */
.L_x_139:
[----:B------:R-:W1:Y:S01]  /*6770*/  SYNCS.PHASECHK.TRANS64.TRYWAIT P0, [R7+URZ], R4 ;  /* 0x00000004070075a7 */ /* 0x000e62000800017f */
[----:B------:R-:W-:-:S05]  /*6780*/  VIADD R0, R10, 0x1 ;  /* 0x000000010a007836 */ /* 0x000fca0000000000 */
[----:B------:R-:W-:-:S04]  /*6790*/  ISETP.NE.AND P1, PT, R0, 0x4, PT ;  /* 0x000000040000780c */ /* 0x000fc80003f25270 */
[----:B0-----:R-:W-:Y:S02]  /*67a0*/  SEL R2, RZ, 0x1, P1 ;  /* 0x00000001ff027807 */ /* 0x001fe40000800000 */
[----:B------:R-:W-:Y:S02]  /*67b0*/  SEL R0, R0, RZ, P1 ;  /* 0x000000ff00007207 */ /* 0x000fe40000800000 */
[----:B------:R-:W-:-:S03]  /*67c0*/  LOP3.LUT R11, R11, R2, RZ, 0x3c, !PT ;  /* 0x000000020b0b7212 */ /* 0x000fc600078e3cff */
[----:B------:R-:W-:Y:S01]  /*67d0*/  IMAD R6, R0, 0x8, R3 ;  /* 0x0000000800067824 */ /* 0x000fe200078e0203 */
[----:B------:R-:W-:Y:S01]  /*67e0*/  SHF.L.U32 R5, R11, 0x1f, RZ ;  /* 0x0000001f0b057819 */ /* 0x000fe200000006ff */
[----:B-1----:R-:W-:Y:S06]  /*67f0*/  @!P0 BRA `(.L_x_127) ;  /* 0x0000000400008947 */ /* 0x002fec0003800000 */
.L_x_140:
[----:B------:R-:W1:Y:S01]  /*6800*/  SYNCS.PHASECHK.TRANS64.TRYWAIT P0, [R6+URZ], R5 ;  /* 0x00000005060075a7 */ /* 0x000e62000800017f */
[----:B------:R-:W-:-:S05]  /*6810*/  VIADD R0, R0, 0x1 ;  /* 0x0000000100007836 */ /* 0x000fca0000000000 */
[----:B------:R-:W-:-:S04]  /*6820*/  ISETP.NE.AND P1, PT, R0, 0x4, PT ;  /* 0x000000040000780c */ /* 0x000fc80003f25270 */
[----:B------:R-:W-:Y:S02]  /*6830*/  SEL R2, RZ, 0x1, P1 ;  /* 0x00000001ff027807 */ /* 0x000fe40000800000 */
[----:B------:R-:W-:Y:S02]  /*6840*/  SEL R0, R0, RZ, P1 ;  /* 0x000000ff00007207 */ /* 0x000fe40000800000 */
[----:B------:R-:W-:Y:S01]  /*6850*/  LOP3.LUT R2, R11, R2, RZ, 0x3c, !PT ;  /* 0x000000020b027212 */ /* 0x000fe200078e3cff */
[----:B-1----:R-:W-:Y:S06]  /*6860*/  @!P0 BRA `(.L_x_128) ;  /* 0x0000000000f88947 */ /* 0x002fec0003800000 */
.L_x_141:
[----:B------:R-:W-:Y:S01]  /*6870*/  IMAD R3, R0, 0x8, R3 ;  /* 0x0000000800037824 */ /* 0x000fe200078e0203 */
[----:B------:R-:W-:-:S07]  /*6880*/  SHF.L.U32 R0, R2, 0x1f, RZ ;  /* 0x0000001f02007819 */ /* 0x000fce00000006ff */
.L_x_129:
[----:B--2---:R2:W3:Y:S02]  /*6890*/  SYNCS.PHASECHK.TRANS64.TRYWAIT P0, [R3+URZ], R0 ;  /* 0x00000000030075a7 */ /* 0x0044e4000800017f */
[----:B---3--:R-:W-:Y:S05]  /*68a0*/  @!P0 NANOSLEEP.SYNCS 0x989680 ;  /* 0x009896800000895d */ /* 0x008fea0003900000 */
[----:B------:R-:W3:Y:S02]  /*68b0*/  @!P0 SYNCS.PHASECHK.TRANS64 P0, [R3+URZ], R0 ;  /* 0x00000000030085a7 */ /* 0x000ee4000800007f */
[----:B---3--:R-:W-:Y:S05]  /*68c0*/  @!P0 BRA `(.L_x_129) ;  /* 0xfffffffc00f08947 */ /* 0x008fea000383ffff */
.L_x_124:
[----:B------:R-:W-:Y:S05]  /*68d0*/  BSYNC B0 ;  /* 0x0000000000007941 */ /* 0x000fea0003800000 */
.L_x_123:
[----:B------:R-:W-:Y:S05]  /*68e0*/  EXIT ;  /* 0x000000000000794d */ /* 0x000fea0003800000 */
.L_x_18:
[----:B0-----:R0:W1:Y:S02]  /*68f0*/  SYNCS.PHASECHK.TRANS64.TRYWAIT P1, [R16+URZ+-0x8], R13 ;  /* 0xfffff80d100075a7 */ /* 0x001064000802017f */
[----:B-1----:R-:W-:Y:S05]  /*6900*/  @!P1 NANOSLEEP.SYNCS 0x989680 ;  /* 0x009896800000995d */ /* 0x002fea0003900000 */
[----:B------:R-:W1:Y:S02]  /*6910*/  @!P1 SYNCS.PHASECHK.TRANS64 P1, [R16+URZ+-0x8], R13 ;  /* 0xfffff80d100095a7 */ /* 0x000e64000802007f */
[----:B-1----:R-:W-:Y:S05]  /*6920*/  @!P1 BRA `(.L_x_18) ;  /* 0xfffffffc00f09947 */ /* 0x002fea000383ffff */
[----:B------:R-:W-:Y:S05]  /*6930*/  BRA `(.L_x_130) ;  /* 0xffffffac00907947 */ /* 0x000fea000383ffff */
.L_x_23:
[----:B0-----:R-:W-:-:S04]  /*6940*/  IMAD.U32 R13, RZ, RZ, UR4 ;  /* 0x00000004ff0d7e24 */ /* 0x001fc8000f8e00ff */
[----:B------:R0:W3:Y:S03]  /*6950*/  SYNCS.PHASECHK.TRANS64.TRYWAIT P1, [R13+URZ], R12 ;  /* 0x0000000c0d0075a7 */ /* 0x0000e6000802017f */
[----:B---3--:R-:W-:Y:S05]  /*6960*/  @!P1 NANOSLEEP.SYNCS 0x989680 ;  /* 0x009896800000995d */ /* 0x008fea0003900000 */
[----:B------:R-:W3:Y:S02]  /*6970*/  @!P1 SYNCS.PHASECHK.TRANS64 P1, [R13+URZ], R12 ;  /* 0x0000000c0d0095a7 */ /* 0x000ee4000802007f */
[----:B---3--:R-:W-:Y:S05]  /*6980*/  @!P1 BRA `(.L_x_23) ;  /* 0xfffffffc00ec9947 */ /* 0x008fea000383ffff */
[----:B------:R-:W-:Y:S05]  /*6990*/  BRA `(.L_x_22) ;  /* 0xffffffb000407947 */ /* 0x000fea000383ffff */
.L_x_29:
[----:B-1----:R-:W-:-:S04]  /*69a0*/  IMAD.U32 R15, RZ, RZ, UR8 ;  /* 0x00000008ff0f7e24 */ /* 0x002fc8000f8e00ff */
[----:B------:R1:W3:Y:S03]  /*69b0*/  SYNCS.PHASECHK.TRANS64.TRYWAIT P1, [R15+URZ], R14 ;  /* 0x0000000e0f0075a7 */ /* 0x0002e6000802017f */
[----:B---3--:R-:W-:Y:S05]  /*69c0*/  @!P1 NANOSLEEP.SYNCS 0x989680 ;  /* 0x009896800000995d */ /* 0x008fea0003900000 */
[----:B------:R-:W3:Y:S02]  /*69d0*/  @!P1 SYNCS.PHASECHK.TRANS64 P1, [R15+URZ], R14 ;  /* 0x0000000e0f0095a7 */ /* 0x000ee4000802007f */
[----:B---3--:R-:W-:Y:S05]  /*69e0*/  @!P1 BRA `(.L_x_29) ;  /* 0xfffffffc00ec9947 */ /* 0x008fea000383ffff */
[----:B------:R-:W-:Y:S05]  /*69f0*/  BRA `(.L_x_28) ;  /* 0xffffffb4009c7947 */ /* 0x000fea000383ffff */
.L_x_37:
[----:B---3--:R3:W0:Y:S02]  /*6a00*/  SYNCS.PHASECHK.TRANS64.TRYWAIT P1, [R16+URZ+0x8], R13 ;  /* 0x0000080d100075a7 */ /* 0x008624000802017f */
[----:B0-----:R-:W-:Y:S05]  /*6a10*/  @!P1 NANOSLEEP.SYNCS 0x989680 ;  /* 0x009896800000995d */ /* 0x001fea0003900000 */
[----:B------:R-:W0:Y:S02]  /*6a20*/  @!P1 SYNCS.PHASECHK.TRANS64 P1, [R16+URZ+0x8], R13 ;  /* 0x0000080d100095a7 */ /* 0x000e24000802007f */
[----:B0-----:R-:W-:Y:S05]  /*6a30*/  @!P1 BRA `(.L_x_37) ;  /* 0xfffffffc00f09947 */ /* 0x001fea000383ffff */
[----:B------:R-:W-:Y:S05]  /*6a40*/  BRA `(.L_x_131) ;  /* 0xffffffbc00b87947 */ /* 0x000fea000383ffff */
.L_x_110:
[----:B------:R-:W-:Y:S01]  /*6a50*/  BSSY B1, `(.L_x_132) ;  /* 0x0000006000017945 */ /* 0x000fe20003800000 */
[----:B------:R-:W-:-:S07]  /*6a60*/  IMAD.MOV.U32 R6, RZ, RZ, -0x1 ;  /* 0xffffffffff067424 */ /* 0x000fce00078e00ff */
[----:B------:R-:W-:Y:S05]  /*6a70*/  WARPSYNC.COLLECTIVE R6, `(.L_x_133) ;  /* 0x00000000060c7348 */ /* 0x000fea0003c00000 */
[----:B------:R-:W-:Y:S02]  /*6a80*/  ELECT P1, UR62, PT ;  /* 0x00000000003e782f */ /* 0x000fe40003820000 */
[----:B------:R-:W-:Y:S01]  /*6a90*/  MOV R6, UR62 ;  /* 0x0000003e00067c02 */ /* 0x000fe20008000f00 */
[----:B------:R-:W-:Y:S10]  /*6aa0*/  ENDCOLLECTIVE ;  /* 0x000000000000791b */ /* 0x000ff40003800000 */
.L_x_133:
[----:B------:R-:W-:Y:S05]  /*6ab0*/  BSYNC B1 ;  /* 0x0000000000017941 */ /* 0x000fea0003800000 */
.L_x_132:
[----:B------:R-:W-:Y:S05]  /*6ac0*/  BRA `(.L_x_134) ;  /* 0xffffffec00f07947 */ /* 0x000fea000383ffff */
.L_x_113:
[----:B0-----:R0:W1:Y:S02]  /*6ad0*/  SYNCS.PHASECHK.TRANS64.TRYWAIT P1, [R15+URZ+0x20], R6 ;  /* 0x000020060f0075a7 */ /* 0x001064000802017f */
[----:B-1----:R-:W-:Y:S05]  /*6ae0*/  @!P1 NANOSLEEP.SYNCS 0x989680 ;  /* 0x009896800000995d */ /* 0x002fea0003900000 */
[----:B------:R-:W1:Y:S02]  /*6af0*/  @!P1 SYNCS.PHASECHK.TRANS64 P1, [R15+URZ+0x20], R6 ;  /* 0x000020060f0095a7 */ /* 0x000e64000802007f */
[----:B-1----:R-:W-:Y:S05]  /*6b00*/  @!P1 BRA `(.L_x_113) ;  /* 0xfffffffc00f09947 */ /* 0x002fea000383ffff */
[----:B------:R-:W-:Y:S05]  /*6b10*/  BRA `(.L_x_135) ;  /* 0xfffffff0002c7947 */ /* 0x000fea000383ffff */
.L_x_122:
[----:B------:R-:W-:Y:S01]  /*6b20*/  BSSY B0, `(.L_x_136) ;  /* 0x0000006000007945 */ /* 0x000fe20003800000 */
[----:B------:R-:W-:-:S07]  /*6b30*/  IMAD.MOV.U32 R6, RZ, RZ, -0x1 ;  /* 0xffffffffff067424 */ /* 0x000fce00078e00ff */
[----:B------:R-:W-:Y:S05]  /*6b40*/  WARPSYNC.COLLECTIVE R6, `(.L_x_137) ;  /* 0x00000000060c7348 */ /* 0x000fea0003c00000 */
[----:B------:R-:W-:Y:S02]  /*6b50*/  ELECT P1, UR62, PT ;  /* 0x00000000003e782f */ /* 0x000fe40003820000 */
[----:B------:R-:W-:Y:S01]  /*6b60*/  MOV R6, UR62 ;  /* 0x0000003e00067c02 */ /* 0x000fe20008000f00 */
[----:B------:R-:W-:Y:S10]  /*6b70*/  ENDCOLLECTIVE ;  /* 0x000000000000791b */ /* 0x000ff40003800000 */
.L_x_137:
[----:B------:R-:W-:Y:S05]  /*6b80*/  BSYNC B0 ;  /* 0x0000000000007941 */ /* 0x000fea0003800000 */
.L_x_136:
[----:B------:R-:W-:Y:S01]  /*6b90*/  PLOP3.LUT P0, PT, P1, PT, PT, 0x80, 0x0 ;  /* 0x000000000000781c */ /* 0x000fe20000f0f070 */
[----:B------:R-:W-:-:S12]  /*6ba0*/  BRA `(.L_x_138) ;  /* 0xfffffff800987947 */ /* 0x000fd8000383ffff */
.L_x_126:
[----:B0-----:R0:W1:Y:S02]  /*6bb0*/  SYNCS.PHASECHK.TRANS64.TRYWAIT P0, [R5+URZ], R2 ;  /* 0x00000002050075a7 */ /* 0x001064000800017f */
[----:B-1----:R-:W-:Y:S05]  /*6bc0*/  @!P0 NANOSLEEP.SYNCS 0x989680 ;  /* 0x009896800000895d */ /* 0x002fea0003900000 */
[----:B------:R-:W1:Y:S02]  /*6bd0*/  @!P0 SYNCS.PHASECHK.TRANS64 P0, [R5+URZ], R2 ;  /* 0x00000002050085a7 */ /* 0x000e64000800007f */
[----:B-1----:R-:W-:Y:S05]  /*6be0*/  @!P0 BRA `(.L_x_126) ;  /* 0xfffffffc00f08947 */ /* 0x002fea000383ffff */
[----:B------:R-:W-:Y:S05]  /*6bf0*/  BRA `(.L_x_139) ;  /* 0xfffffff800dc7947 */ /* 0x000fea000383ffff */
.L_x_127:
[----:B0-----:R0:W1:Y:S02]  /*6c00*/  SYNCS.PHASECHK.TRANS64.TRYWAIT P0, [R7+URZ], R4 ;  /* 0x00000004070075a7 */ /* 0x001064000800017f */
[----:B-1----:R-:W-:Y:S05]  /*6c10*/  @!P0 NANOSLEEP.SYNCS 0x989680 ;  /* 0x009896800000895d */ /* 0x002fea0003900000 */
[----:B------:R-:W1:Y:S02]  /*6c20*/  @!P0 SYNCS.PHASECHK.TRANS64 P0, [R7+URZ], R4 ;  /* 0x00000004070085a7 */ /* 0x000e64000800007f */
[----:B-1----:R-:W-:Y:S05]  /*6c30*/  @!P0 BRA `(.L_x_127) ;  /* 0xfffffffc00f08947 */ /* 0x002fea000383ffff */
[----:B------:R-:W-:Y:S05]  /*6c40*/  BRA `(.L_x_140) ;  /* 0xfffffff800ec7947 */ /* 0x000fea000383ffff */
.L_x_128:
[----:B-1----:R1:W2:Y:S02]  /*6c50*/  SYNCS.PHASECHK.TRANS64.TRYWAIT P0, [R6+URZ], R5 ;  /* 0x00000005060075a7 */ /* 0x0022a4000800017f */
[----:B--2---:R-:W-:Y:S05]  /*6c60*/  @!P0 NANOSLEEP.SYNCS 0x989680 ;  /* 0x009896800000895d */ /* 0x004fea0003900000 */
[----:B------:R-:W2:Y:S02]  /*6c70*/  @!P0 SYNCS.PHASECHK.TRANS64 P0, [R6+URZ], R5 ;  /* 0x00000005060085a7 */ /* 0x000ea4000800007f */
[----:B--2---:R-:W-:Y:S05]  /*6c80*/  @!P0 BRA `(.L_x_128) ;  /* 0xfffffffc00f08947 */ /* 0x004fea000383ffff */
[----:B------:R-:W-:Y:S05]  /*6c90*/  BRA `(.L_x_141) ;  /* 0xfffffff800f47947 */ /* 0x000fea000383ffff */
.L_x_142:
[----:B------:R-:W-:-:S00]  /*6ca0*/  BRA `(.L_x_142) ;  /* 0xfffffffc00fc7947 */ /* 0x000fc0000383ffff */
[----:B------:R-:W-:-:S00]  /*6cb0*/  NOP ;  /* 0x0000000000007918 */ /* 0x000fc00000000000 */
        /* <DEDUP_REMOVED lines=12> */
.L_x_143:


//--------------------- .nv.shared._ZN7cutlass13device_kernelINS_4gemm6kernel13GemmUniversalIN4cute5tupleIJiiiiEEENS1_10collective13CollectiveMmaINS1_37MainloopSm90TmaGmmaWarpSpecializedFP8ILi4ENS5_IJNS4_1CILi1EEENSA_ILi2EEESB_EEENS1_32KernelTmaWarpSpecializedPingpongEEENS5_IJNSA_ILi64EEESG_SG_EEENS_12float_e5m2_tENS5_IJlSB_lEEESI_SJ_NS4_8TiledMMAINS4_8MMA_AtomIJNS4_4SM904GMMA30MMA_64x64x32_F32E5M2E5M2_SS_TNILNSN_7ScaleInE1ELSP_1EEEEEENS4_6LayoutINS5_IJSB_SB_SB_EEENS5_IJNSA_ILi0EEESU_SU_EEEEENS5_IJNS4_10UnderscoreESX_SX_EEEEENS4_23SM90_TMA_LOAD_MULTICASTENS4_14ComposedLayoutINS4_7SwizzleILi2ELi4ELi3EEENS4_18smem_ptr_flag_bitsILi8EEENSS_INS5_IJNSA_ILi8EEESG_EEENS5_IJSG_SB_EEEEEEEvNS4_8identityENS4_13SM90_TMA_LOADES1A_vS1B_EENS_8epilogue10collective6detail29Sm90TmaWarpSpecializedAdapterINS1F_15DefaultEpilogueISI_SJ_SJ_NS1E_6thread17LinearCombinationISI_Li1EffLNS1J_9ScaleType4KindE0ELNS_15FloatRoundStyleE2ESI_EENS1_15EpilogueDefaultEEEEEvvEEEEvNT_6ParamsE --------------------------
	.section	.nv.shared._ZN7cutlass13device_kernelINS_4gemm6kernel13GemmUniversalIN4cute5tupleIJiiiiEEENS1_10collective13CollectiveMmaINS1_37MainloopSm90TmaGmmaWarpSpecializedFP8ILi4ENS5_IJNS4_1CILi1EEENSA_ILi2EEESB_EEENS1_32KernelTmaWarpSpecializedPingpongEEENS5_IJNSA_ILi64EEESG_SG_EEENS_12float_e5m2_tENS5_IJlSB_lEEESI_SJ_NS4_8TiledMMAINS4_8MMA_AtomIJNS4_4SM904GMMA30MMA_64x64x32_F32E5M2E5M2_SS_TNILNSN_7ScaleInE1ELSP_1EEEEEENS4_6LayoutINS5_IJSB_SB_SB_EEENS5_IJNSA_ILi0EEESU_SU_EEEEENS5_IJNS4_10UnderscoreESX_SX_EEEEENS4_23SM90_TMA_LOAD_MULTICASTENS4_14ComposedLayoutINS4_7SwizzleILi2ELi4ELi3EEENS4_18smem_ptr_flag_bitsILi8EEENSS_INS5_IJNSA_ILi8EEESG_EEENS5_IJSG_SB_EEEEEEEvNS4_8identityENS4_13SM90_TMA_LOADES1A_vS1B_EENS_8epilogue10collective6detail29Sm90TmaWarpSpecializedAdapterINS1F_15DefaultEpilogueISI_SJ_SJ_NS1E_6thread17LinearCombinationISI_Li1EffLNS1J_9ScaleType4KindE0ELNS_15FloatRoundStyleE2ESI_EENS1_15EpilogueDefaultEEEEEvvEEEEvNT_6ParamsE,"aw",@nobits
	.sectionflags	@""
	.align	16
	.zero		1024


//--------------------- .nv.shared.reserved.0     --------------------------
	.section	.nv.shared.reserved.0,"aw",@nobits
	.weak		__nv_reservedSMEM_offset_0_alias
	.size		__nv_reservedSMEM_offset_0_alias, 0, 0
	.other		__nv_reservedSMEM_offset_0_alias,@"STO_CUDA_RESERVED_SHARED STV_DEFAULT"
__nv_reservedSMEM_offset_0_alias:
	.zero		0


//--------------------- .nv.global                --------------------------
	.section	.nv.global,"aw",@nobits
.nv.global:
	.type		_ZN39_INTERNAL_94a3c13a_4_k_cu_f47fb3f1_45064cute1_E,@object
	.size		_ZN39_INTERNAL_94a3c13a_4_k_cu_f47fb3f1_45064cute1_E,(_ZN39_INTERNAL_94a3c13a_4_k_cu_f47fb3f1_45064cuda3std3__45__cpo6cbeginE - _ZN39_INTERNAL_94a3c13a_4_k_cu_f47fb3f1_45064cute1_E)
_ZN39_INTERNAL_94a3c13a_4_k_cu_f47fb3f1_45064cute1_E:
	.zero		1
	.type		_ZN39_INTERNAL_94a3c13a_4_k_cu_f47fb3f1_45064cuda3std3__45__cpo6cbeginE,@object
	.size		_ZN39_INTERNAL_94a3c13a_4_k_cu_f47fb3f1_45064cuda3std3__45__cpo6cbeginE,(_ZN39_INTERNAL_94a3c13a_4_k_cu_f47fb3f1_45064cuda3std3__48in_placeE - _ZN39_INTERNAL_94a3c13a_4_k_cu_f47fb3f1_45064cuda3std3__45__cpo6cbeginE)
_ZN39_INTERNAL_94a3c13a_4_k_cu_f47fb3f1_45064cuda3std3__45__cpo6cbeginE:
	.zero		1
	.type		_ZN39_INTERNAL_94a3c13a_4_k_cu_f47fb3f1_45064cuda3std3__48in_placeE,@object
	.size		_ZN39_INTERNAL_94a3c13a_4_k_cu_f47fb3f1_45064cuda3std3__48in_placeE,(_ZN39_INTERNAL_94a3c13a_4_k_cu_f47fb3f1_45064cuda3std6ranges3__45__cpo9iter_moveE - _ZN39_INTERNAL_94a3c13a_4_k_cu_f47fb3f1_45064cuda3std3__48in_placeE)
_ZN39_INTERNAL_94a3c13a_4_k_cu_f47fb3f1_45064cuda3std3__48in_placeE:
	.zero		1
	.type		_ZN39_INTERNAL_94a3c13a_4_k_cu_f47fb3f1_45064cuda3std6ranges3__45__cpo9iter_moveE,@object
	.size		_ZN39_INTERNAL_94a3c13a_4_k_cu_f47fb3f1_45064cuda3std6ranges3__45__cpo9iter_moveE,(_ZN39_INTERNAL_94a3c13a_4_k_cu_f47fb3f1_45064cuda3std3__45__cpo5beginE - _ZN39_INTERNAL_94a3c13a_4_k_cu_f47fb3f1_45064cuda3std6ranges3__45__cpo9iter_moveE)
_ZN39_INTERNAL_94a3c13a_4_k_cu_f47fb3f1_45064cuda3std6ranges3__45__cpo9iter_moveE:
	.zero		1
	.type		_ZN39_INTERNAL_94a3c13a_4_k_cu_f47fb3f1_45064cuda3std3__45__cpo5beginE,@object
	.size		_ZN39_INTERNAL_94a3c13a_4_k_cu_f47fb3f1_45064cuda3std3__45__cpo5beginE,(_ZN39_INTERNAL_94a3c13a_4_k_cu_f47fb3f1_45064cuda3std3__441_GLOBAL__N__94a3c13a_4_k_cu_f47fb3f1_45066ignoreE - _ZN39_INTERNAL_94a3c13a_4_k_cu_f47fb3f1_45064cuda3std3__45__cpo5beginE)
_ZN39_INTERNAL_94a3c13a_4_k_cu_f47fb3f1_45064cuda3std3__45__cpo5beginE:
	.zero		1
	.type		_ZN39_INTERNAL_94a3c13a_4_k_cu_f47fb3f1_45064cuda3std3__441_GLOBAL__N__94a3c13a_4_k_cu_f47fb3f1_45066ignoreE,@object
	.size		_ZN39_INTERNAL_94a3c13a_4_k_cu_f47fb3f1_45064cuda3std3__441_GLOBAL__N__94a3c13a_4_k_cu_f47fb3f1_45066ignoreE,(_ZN39_INTERNAL_94a3c13a_4_k_cu_f47fb3f1_45064cute7productE - _ZN39_INTERNAL_94a3c13a_4_k_cu_f47fb3f1_45064cuda3std3__441_GLOBAL__N__94a3c13a_4_k_cu_f47fb3f1_45066ignoreE)
_ZN39_INTERNAL_94a3c13a_4_k_cu_f47fb3f1_45064cuda3std3__441_GLOBAL__N__94a3c13a_4_k_cu_f47fb3f1_45066ignoreE:
	.zero		1
	.type		_ZN39_INTERNAL_94a3c13a_4_k_cu_f47fb3f1_45064cute7productE,@object
	.size		_ZN39_INTERNAL_94a3c13a_4_k_cu_f47fb3f1_45064cute7productE,(_ZN39_INTERNAL_94a3c13a_4_k_cu_f47fb3f1_45064cuda3std3__45__cpo3endE - _ZN39_INTERNAL_94a3c13a_4_k_cu_f47fb3f1_45064cute7productE)
_ZN39_INTERNAL_94a3c13a_4_k_cu_f47fb3f1_45064cute7productE:
	.zero		1
	.type		_ZN39_INTERNAL_94a3c13a_4_k_cu_f47fb3f1_45064cuda3std3__45__cpo3endE,@object
	.size		_ZN39_INTERNAL_94a3c13a_4_k_cu_f47fb3f1_45064cuda3std3__45__cpo3endE,(_ZN39_INTERNAL_94a3c13a_4_k_cu_f47fb3f1_45064cuda3std3__419piecewise_constructE - _ZN39_INTERNAL_94a3c13a_4_k_cu_f47fb3f1_45064cuda3std3__45__cpo3endE)
_ZN39_INTERNAL_94a3c13a_4_k_cu_f47fb3f1_45064cuda3std3__45__cpo3endE:
	.zero		1
	.type		_ZN39_INTERNAL_94a3c13a_4_k_cu_f47fb3f1_45064cuda3std3__419piecewise_constructE,@object
	.size		_ZN39_INTERNAL_94a3c13a_4_k_cu_f47fb3f1_45064cuda3std3__419piecewise_constructE,(_ZN39_INTERNAL_94a3c13a_4_k_cu_f47fb3f1_45064cuda3std3__45__cpo4cendE - _ZN39_INTERNAL_94a3c13a_4_k_cu_f47fb3f1_45064cuda3std3__419piecewise_constructE)
_ZN39_INTERNAL_94a3c13a_4_k_cu_f47fb3f1_45064cuda3std3__419piecewise_constructE:
	.zero		1
	.type		_ZN39_INTERNAL_94a3c13a_4_k_cu_f47fb3f1_45064cuda3std3__45__cpo4cendE,@object
	.size		_ZN39_INTERNAL_94a3c13a_4_k_cu_f47fb3f1_45064cuda3std3__45__cpo4cendE,(_ZN39_INTERNAL_94a3c13a_4_k_cu_f47fb3f1_45064cuda3std6ranges3__45__cpo4swapE - _ZN39_INTERNAL_94a3c13a_4_k_cu_f47fb3f1_45064cuda3std3__45__cpo4cendE)
_ZN39_INTERNAL_94a3c13a_4_k_cu_f47fb3f1_45064cuda3std3__45__cpo4cendE:
	.zero		1
	.type		_ZN39_INTERNAL_94a3c13a_4_k_cu_f47fb3f1_45064cuda3std6ranges3__45__cpo4swapE,@object
	.size		_ZN39_INTERNAL_94a3c13a_4_k_cu_f47fb3f1_45064cuda3std6ranges3__45__cpo4swapE,(.L_7 - _ZN39_INTERNAL_94a3c13a_4_k_cu_f47fb3f1_45064cuda3std6ranges3__45__cpo4swapE)
_ZN39_INTERNAL_94a3c13a_4_k_cu_f47fb3f1_45064cuda3std6ranges3__45__cpo4swapE:
	.zero		1
.L_7:


//--------------------- .nv.constant0._ZN7cutlass13device_kernelINS_4gemm6kernel13GemmUniversalIN4cute5tupleIJiiiiEEENS1_10collective13CollectiveMmaINS1_37MainloopSm90TmaGmmaWarpSpecializedFP8ILi4ENS5_IJNS4_1CILi1EEENSA_ILi2EEESB_EEENS1_32KernelTmaWarpSpecializedPingpongEEENS5_IJNSA_ILi64EEESG_SG_EEENS_12float_e5m2_tENS5_IJlSB_lEEESI_SJ_NS4_8TiledMMAINS4_8MMA_AtomIJNS4_4SM904GMMA30MMA_64x64x32_F32E5M2E5M2_SS_TNILNSN_7ScaleInE1ELSP_1EEEEEENS4_6LayoutINS5_IJSB_SB_SB_EEENS5_IJNSA_ILi0EEESU_SU_EEEEENS5_IJNS4_10UnderscoreESX_SX_EEEEENS4_23SM90_TMA_LOAD_MULTICASTENS4_14ComposedLayoutINS4_7SwizzleILi2ELi4ELi3EEENS4_18smem_ptr_flag_bitsILi8EEENSS_INS5_IJNSA_ILi8EEESG_EEENS5_IJSG_SB_EEEEEEEvNS4_8identityENS4_13SM90_TMA_LOADES1A_vS1B_EENS_8epilogue10collective6detail29Sm90TmaWarpSpecializedAdapterINS1F_15DefaultEpilogueISI_SJ_SJ_NS1E_6thread17LinearCombinationISI_Li1EffLNS1J_9ScaleType4KindE0ELNS_15FloatRoundStyleE2ESI_EENS1_15EpilogueDefaultEEEEEvvEEEEvNT_6ParamsE --------------------------
	.section	.nv.constant0._ZN7cutlass13device_kernelINS_4gemm6kernel13GemmUniversalIN4cute5tupleIJiiiiEEENS1_10collective13CollectiveMmaINS1_37MainloopSm90TmaGmmaWarpSpecializedFP8ILi4ENS5_IJNS4_1CILi1EEENSA_ILi2EEESB_EEENS1_32KernelTmaWarpSpecializedPingpongEEENS5_IJNSA_ILi64EEESG_SG_EEENS_12float_e5m2_tENS5_IJlSB_lEEESI_SJ_NS4_8TiledMMAINS4_8MMA_AtomIJNS4_4SM904GMMA30MMA_64x64x32_F32E5M2E5M2_SS_TNILNSN_7ScaleInE1ELSP_1EEEEEENS4_6LayoutINS5_IJSB_SB_SB_EEENS5_IJNSA_ILi0EEESU_SU_EEEEENS5_IJNS4_10UnderscoreESX_SX_EEEEENS4_23SM90_TMA_LOAD_MULTICASTENS4_14ComposedLayoutINS4_7SwizzleILi2ELi4ELi3EEENS4_18smem_ptr_flag_bitsILi8EEENSS_INS5_IJNSA_ILi8EEESG_EEENS5_IJSG_SB_EEEEEEEvNS4_8identityENS4_13SM90_TMA_LOADES1A_vS1B_EENS_8epilogue10collective6detail29Sm90TmaWarpSpecializedAdapterINS1F_15DefaultEpilogueISI_SJ_SJ_NS1E_6thread17LinearCombinationISI_Li1EffLNS1J_9ScaleType4KindE0ELNS_15FloatRoundStyleE2ESI_EENS1_15EpilogueDefaultEEEEEvvEEEEvNT_6ParamsE,"a",@progbits
	.sectionflags	@""
	.align	4
.nv.constant0._ZN7cutlass13device_kernelINS_4gemm6kernel13GemmUniversalIN4cute5tupleIJiiiiEEENS1_10collective13CollectiveMmaINS1_37MainloopSm90TmaGmmaWarpSpecializedFP8ILi4ENS5_IJNS4_1CILi1EEENSA_ILi2EEESB_EEENS1_32KernelTmaWarpSpecializedPingpongEEENS5_IJNSA_ILi64EEESG_SG_EEENS_12float_e5m2_tENS5_IJlSB_lEEESI_SJ_NS4_8TiledMMAINS4_8MMA_AtomIJNS4_4SM904GMMA30MMA_64x64x32_F32E5M2E5M2_SS_TNILNSN_7ScaleInE1ELSP_1EEEEEENS4_6LayoutINS5_IJSB_SB_SB_EEENS5_IJNSA_ILi0EEESU_SU_EEEEENS5_IJNS4_10UnderscoreESX_SX_EEEEENS4_23SM90_TMA_LOAD_MULTICASTENS4_14ComposedLayoutINS4_7SwizzleILi2ELi4ELi3EEENS4_18smem_ptr_flag_bitsILi8EEENSS_INS5_IJNSA_ILi8EEESG_EEENS5_IJSG_SB_EEEEEEEvNS4_8identityENS4_13SM90_TMA_LOADES1A_vS1B_EENS_8epilogue10collective6detail29Sm90TmaWarpSpecializedAdapterINS1F_15DefaultEpilogueISI_SJ_SJ_NS1E_6thread17LinearCombinationISI_Li1EffLNS1J_9ScaleType4KindE0ELNS_15FloatRoundStyleE2ESI_EENS1_15EpilogueDefaultEEEEEvvEEEEvNT_6ParamsE:
	.zero		1664


//--------------------- SYMBOLS --------------------------

	.type		.nv.reservedSmem.offset0,@object
	.size		.nv.reservedSmem.offset0,0x4
